def attn_fwd(
    Q,
    K,
    V,
    Out,
    Lse,
    sm_scale,
    stride_qz,
    stride_qh,
    stride_qm,
    stride_qk,
    stride_kz,
    stride_kh,
    stride_kn,
    stride_kk,
    stride_vz,
    stride_vh,
    stride_vn,
    stride_vk,
    stride_oz,
    stride_oh,
    stride_om,
    stride_ok,
    seqlen_q,
    seqlen_k,
    BLOCK_M: tl.constexpr,
    BLOCK_N: tl.constexpr,
    HEAD_DIM: tl.constexpr,
    CAUSAL: tl.constexpr,
):
    start_m = tl.program_id(0)
    off_hz = tl.program_id(1)
    q_off = off_hz * stride_qh
    k_off = off_hz * stride_kh
    v_off = off_hz * stride_vh
    offs_m = start_m * BLOCK_M + tl.arange(0, BLOCK_M)
    offs_d = tl.arange(0, HEAD_DIM)
    offs_n = tl.arange(0, BLOCK_N)
    q_ptrs = Q + q_off + offs_m[:, None] * stride_qm + offs_d[None, :] * stride_qk
    k_ptrs = K + k_off + offs_d[:, None] * stride_kk + offs_n[None, :] * stride_kn
    v_ptrs = V + v_off + offs_n[:, None] * stride_vn + offs_d[None, :] * stride_vk
    m_i = tl.full([BLOCK_M], float("-inf"), dtype=tl.float32)
    l_i = tl.zeros([BLOCK_M], dtype=tl.float32) + 1.0
    acc = tl.zeros([BLOCK_M, HEAD_DIM], dtype=tl.float32)
    q = tl.load(q_ptrs)
    acc, l_i, m_i = _attn_fwd_inner(
        acc,
        l_i,
        m_i,
        q,
        k_ptrs,
        v_ptrs,
        sm_scale,
        stride_kn,
        stride_vn,
        start_m,
        seqlen_k,
        BLOCK_M,
        BLOCK_N,
        HEAD_DIM,
        CAUSAL,
    )
    acc = acc / l_i[:, None]
    lse = m_i + tl.math.log2(l_i) / 1.4426950408889634
    o_ptrs = (
        Out
        + off_hz * stride_oh
        + offs_m[:, None] * stride_om
        + offs_d[None, :] * stride_ok
    )
    tl.store(o_ptrs, acc.to(Out.dtype.element_ty))
    tl.store(Lse + off_hz * seqlen_q + offs_m, lse)

# config = {"BLOCK_M": 256, "BLOCK_N": 16, "HEAD_DIM": 16, "arch": "sm_90", "causal": true, "dtype": "bf16", "num_stages": 4, "num_warps": 8}
# arch = sm_90


// ===== COMPILED SASS (sm_90a) =====

	.target	sm_90a

	.elftype	@"ET_EXEC"


//--------------------- .note.nv.tkinfo           --------------------------
	.section	.note.nv.tkinfo,"",@"SHT_NOTE"
	.sectionflags	@"SHF_NOTE_NV_TKINFO"
	.tkinfo
        /*0018*/ 	.word	0x00000002
        /*0030*/ 	.string	""
        /*0030*/ 	.string	"ptxas"
        /*0030*/ 	.string	"Cuda compilation tools, release 13.0, V13.0.88"
        /*0030*/ 	.string	"Build cuda_13.0.r13.0/compiler.36424714_0"
        /*0030*/ 	.string	"-v  -suppress-debug-info  -lineinfo  -arch sm_90a "



//--------------------- .note.nv.cuinfo           --------------------------
	.section	.note.nv.cuinfo,"",@"SHT_NOTE"
	.sectionflags	@"SHF_NOTE_NV_CUINFO"
        /*0018*/ 	.short	0x0002
        /*001a*/ 	.short	0x005a
        /*001c*/ 	.short	0x0082
	.zero		2


//--------------------- .nv.info                  --------------------------
	.section	.nv.info,"",@"SHT_CUDA_INFO"
	.align	4


	//----- nvinfo : EIATTR_REGCOUNT
	.align		4
        /*0000*/ 	.byte	0x04, 0x2f
        /*0002*/ 	.short	(.L_2 - .L_1)
	.align		4
.L_1:
        /*0004*/ 	.word	index@(attn_fwd)
        /*0008*/ 	.word	0x00000040


	//----- nvinfo : EIATTR_FRAME_SIZE
	.align		4
.L_2:
        /*000c*/ 	.byte	0x04, 0x11
        /*000e*/ 	.short	(.L_4 - .L_3)
	.align		4
.L_3:
        /*0010*/ 	.word	index@(attn_fwd)
        /*0014*/ 	.word	0x00000000


	//----- nvinfo : EIATTR_MIN_STACK_SIZE
	.align		4
.L_4:
        /*0018*/ 	.byte	0x04, 0x12
        /*001a*/ 	.short	(.L_6 - .L_5)
	.align		4
.L_5:
        /*001c*/ 	.word	index@(attn_fwd)
        /*0020*/ 	.word	0x00000000
.L_6:


//--------------------- .nv.compat                --------------------------
	.section	.nv.compat,"",@"SHT_CUDA_COMPAT_INFO"
	.align	4
        /*0000*/ 	.byte	0x02, 0x09, 0x01, 0x00, 0x02, 0x02, 0x04, 0x00, 0x02, 0x05, 0x05, 0x00, 0x03, 0x07, 0x01, 0x01
        /*0010*/ 	.byte	0x02, 0x03, 0x00, 0x00, 0x02, 0x06, 0x01, 0x00, 0x04, 0x0b, 0x08, 0x00, 0x00, 0x00, 0x00, 0x00
        /*0020*/ 	.byte	0x00, 0x00, 0x00, 0x00


//--------------------- .nv.info.attn_fwd         --------------------------
	.section	.nv.info.attn_fwd,"",@"SHT_CUDA_INFO"
	.sectionflags	@""
	.align	4


	//----- nvinfo : EIATTR_CUDA_API_VERSION
	.align		4
        /*0000*/ 	.byte	0x04, 0x37
        /*0002*/ 	.short	(.L_8 - .L_7)
.L_7:
        /*0004*/ 	.word	0x00000082


	//----- nvinfo : EIATTR_KPARAM_INFO
	.align		4
.L_8:
        /*0008*/ 	.byte	0x04, 0x17
        /*000a*/ 	.short	(.L_10 - .L_9)
.L_9:
        /*000c*/ 	.word	0x00000000
        /*0010*/ 	.short	0x0019
        /*0012*/ 	.short	0x0080
        /*0014*/ 	.byte	0x00, 0xf4, 0x21, 0x00


	//----- nvinfo : EIATTR_KPARAM_INFO
	.align		4
.L_10:
        /*0018*/ 	.byte	0x04, 0x17
        /*001a*/ 	.short	(.L_12 - .L_11)
.L_11:
        /*001c*/ 	.word	0x00000000
        /*0020*/ 	.short	0x0018
        /*0022*/ 	.short	0x0078
        /*0024*/ 	.byte	0x00, 0xf4, 0x21, 0x00


	//----- nvinfo : EIATTR_KPARAM_INFO
	.align		4
.L_12:
        /*0028*/ 	.byte	0x04, 0x17
        /*002a*/ 	.short	(.L_14 - .L_13)
.L_13:
        /*002c*/ 	.word	0x00000000
        /*0030*/ 	.short	0x0017
        /*0032*/ 	.short	0x0070
        /*0034*/ 	.byte	0x00, 0xf0, 0x11, 0x00


	//----- nvinfo : EIATTR_KPARAM_INFO
	.align		4
.L_14:
        /*0038*/ 	.byte	0x04, 0x17
        /*003a*/ 	.short	(.L_16 - .L_15)
.L_15:
        /*003c*/ 	.word	0x00000000
        /*0040*/ 	.short	0x0016
        /*0042*/ 	.short	0x006c
        /*0044*/ 	.byte	0x00, 0xf0, 0x11, 0x00


	//----- nvinfo : EIATTR_KPARAM_INFO
	.align		4
.L_16:
        /*0048*/ 	.byte	0x04, 0x17
        /*004a*/ 	.short	(.L_18 - .L_17)
.L_17:
        /*004c*/ 	.word	0x00000000
        /*0050*/ 	.short	0x0015
        /*0052*/ 	.short	0x0068
        /*0054*/ 	.byte	0x00, 0xf0, 0x11, 0x00


	//----- nvinfo : EIATTR_KPARAM_INFO
	.align		4
.L_18:
        /*0058*/ 	.byte	0x04, 0x17
        /*005a*/ 	.short	(.L_20 - .L_19)
.L_19:
        /*005c*/ 	.word	0x00000000
        /*0060*/ 	.short	0x0014
        /*0062*/ 	.short	0x0064
        /*0064*/ 	.byte	0x00, 0xf0, 0x11, 0x00


	//----- nvinfo : EIATTR_KPARAM_INFO
	.align		4
.L_20:
        /*0068*/ 	.byte	0x04, 0x17
        /*006a*/ 	.short	(.L_22 - .L_21)
.L_21:
        /*006c*/ 	.word	0x00000000
        /*0070*/ 	.short	0x0013
        /*0072*/ 	.short	0x0060
        /*0074*/ 	.byte	0x00, 0xf0, 0x11, 0x00


	//----- nvinfo : EIATTR_KPARAM_INFO
	.align		4
.L_22:
        /*0078*/ 	.byte	0x04, 0x17
        /*007a*/ 	.short	(.L_24 - .L_23)
.L_23:
        /*007c*/ 	.word	0x00000000
        /*0080*/ 	.short	0x0012
        /*0082*/ 	.short	0x005c
        /*0084*/ 	.byte	0x00, 0xf0, 0x11, 0x00


	//----- nvinfo : EIATTR_KPARAM_INFO
	.align		4
.L_24:
        /*0088*/ 	.byte	0x04, 0x17
        /*008a*/ 	.short	(.L_26 - .L_25)
.L_25:
        /*008c*/ 	.word	0x00000000
        /*0090*/ 	.short	0x0011
        /*0092*/ 	.short	0x0058
        /*0094*/ 	.byte	0x00, 0xf0, 0x11, 0x00


	//----- nvinfo : EIATTR_KPARAM_INFO
	.align		4
.L_26:
        /*0098*/ 	.byte	0x04, 0x17
        /*009a*/ 	.short	(.L_28 - .L_27)
.L_27:
        /*009c*/ 	.word	0x00000000
        /*00a0*/ 	.short	0x0010
        /*00a2*/ 	.short	0x0054
        /*00a4*/ 	.byte	0x00, 0xf0, 0x11, 0x00


	//----- nvinfo : EIATTR_KPARAM_INFO
	.align		4
.L_28:
        /*00a8*/ 	.byte	0x04, 0x17
        /*00aa*/ 	.short	(.L_30 - .L_29)
.L_29:
        /*00ac*/ 	.word	0x00000000
        /*00b0*/ 	.short	0x000f
        /*00b2*/ 	.short	0x0050
        /*00b4*/ 	.byte	0x00, 0xf0, 0x11, 0x00


	//----- nvinfo : EIATTR_KPARAM_INFO
	.align		4
.L_30:
        /*00b8*/ 	.byte	0x04, 0x17
        /*00ba*/ 	.short	(.L_32 - .L_31)
.L_31:
        /*00bc*/ 	.word	0x00000000
        /*00c0*/ 	.short	0x000e
        /*00c2*/ 	.short	0x004c
        /*00c4*/ 	.byte	0x00, 0xf0, 0x11, 0x00


	//----- nvinfo : EIATTR_KPARAM_INFO
	.align		4
.L_32:
        /*00c8*/ 	.byte	0x04, 0x17
        /*00ca*/ 	.short	(.L_34 - .L_33)
.L_33:
        /*00cc*/ 	.word	0x00000000
        /*00d0*/ 	.short	0x000d
        /*00d2*/ 	.short	0x0048
        /*00d4*/ 	.byte	0x00, 0xf0, 0x11, 0x00


	//----- nvinfo : EIATTR_KPARAM_INFO
	.align		4
.L_34:
        /*00d8*/ 	.byte	0x04, 0x17
        /*00da*/ 	.short	(.L_36 - .L_35)
.L_35:
        /*00dc*/ 	.word	0x00000000
        /*00e0*/ 	.short	0x000c
        /*00e2*/ 	.short	0x0044
        /*00e4*/ 	.byte	0x00, 0xf0, 0x11, 0x00


	//----- nvinfo : EIATTR_KPARAM_INFO
	.align		4
.L_36:
        /*00e8*/ 	.byte	0x04, 0x17
        /*00ea*/ 	.short	(.L_38 - .L_37)
.L_37:
        /*00ec*/ 	.word	0x00000000
        /*00f0*/ 	.short	0x000b
        /*00f2*/ 	.short	0x0040
        /*00f4*/ 	.byte	0x00, 0xf0, 0x11, 0x00


	//----- nvinfo : EIATTR_KPARAM_INFO
	.align		4
.L_38:
        /*00f8*/ 	.byte	0x04, 0x17
        /*00fa*/ 	.short	(.L_40 - .L_39)
.L_39:
        /*00fc*/ 	.word	0x00000000
        /*0100*/ 	.short	0x000a
        /*0102*/ 	.short	0x003c
        /*0104*/ 	.byte	0x00, 0xf0, 0x11, 0x00


	//----- nvinfo : EIATTR_KPARAM_INFO
	.align		4
.L_40:
        /*0108*/ 	.byte	0x04, 0x17
        /*010a*/ 	.short	(.L_42 - .L_41)
.L_41:
        /*010c*/ 	.word	0x00000000
        /*0110*/ 	.short	0x0009
        /*0112*/ 	.short	0x0038
        /*0114*/ 	.byte	0x00, 0xf0, 0x11, 0x00


	//----- nvinfo : EIATTR_KPARAM_INFO
	.align		4
.L_42:
        /*0118*/ 	.byte	0x04, 0x17
        /*011a*/ 	.short	(.L_44 - .L_43)
.L_43:
        /*011c*/ 	.word	0x00000000
        /*0120*/ 	.short	0x0008
        /*0122*/ 	.short	0x0034
        /*0124*/ 	.byte	0x00, 0xf0, 0x11, 0x00


	//----- nvinfo : EIATTR_KPARAM_INFO
	.align		4
.L_44:
        /*0128*/ 	.byte	0x04, 0x17
        /*012a*/ 	.short	(.L_46 - .L_45)
.L_45:
        /*012c*/ 	.word	0x00000000
        /*0130*/ 	.short	0x0007
        /*0132*/ 	.short	0x0030
        /*0134*/ 	.byte	0x00, 0xf0, 0x11, 0x00


	//----- nvinfo : EIATTR_KPARAM_INFO
	.align		4
.L_46:
        /*0138*/ 	.byte	0x04, 0x17
        /*013a*/ 	.short	(.L_48 - .L_47)
.L_47:
        /*013c*/ 	.word	0x00000000
        /*0140*/ 	.short	0x0006
        /*0142*/ 	.short	0x002c
        /*0144*/ 	.byte	0x00, 0xf0, 0x11, 0x00


	//----- nvinfo : EIATTR_KPARAM_INFO
	.align		4
.L_48:
        /*0148*/ 	.byte	0x04, 0x17
        /*014a*/ 	.short	(.L_50 - .L_49)
.L_49:
        /*014c*/ 	.word	0x00000000
        /*0150*/ 	.short	0x0005
        /*0152*/ 	.short	0x0028
        /*0154*/ 	.byte	0x00, 0xf0, 0x11, 0x00


	//----- nvinfo : EIATTR_KPARAM_INFO
	.align		4
.L_50:
        /*0158*/ 	.byte	0x04, 0x17
        /*015a*/ 	.short	(.L_52 - .L_51)
.L_51:
        /*015c*/ 	.word	0x00000000
        /*0160*/ 	.short	0x0004
        /*0162*/ 	.short	0x0020
        /*0164*/ 	.byte	0x00, 0xf4, 0x21, 0x00


	//----- nvinfo : EIATTR_KPARAM_INFO
	.align		4
.L_52:
        /*0168*/ 	.byte	0x04, 0x17
        /*016a*/ 	.short	(.L_54 - .L_53)
.L_53:
        /*016c*/ 	.word	0x00000000
        /*0170*/ 	.short	0x0003
        /*0172*/ 	.short	0x0018
        /*0174*/ 	.byte	0x00, 0xf4, 0x21, 0x00


	//----- nvinfo : EIATTR_KPARAM_INFO
	.align		4
.L_54:
        /*0178*/ 	.byte	0x04, 0x17
        /*017a*/ 	.short	(.L_56 - .L_55)
.L_55:
        /*017c*/ 	.word	0x00000000
        /*0180*/ 	.short	0x0002
        /*0182*/ 	.short	0x0010
        /*0184*/ 	.byte	0x00, 0xf4, 0x21, 0x00


	//----- nvinfo : EIATTR_KPARAM_INFO
	.align		4
.L_56:
        /*0188*/ 	.byte	0x04, 0x17
        /*018a*/ 	.short	(.L_58 - .L_57)
.L_57:
        /*018c*/ 	.word	0x00000000
        /*0190*/ 	.short	0x0001
        /*0192*/ 	.short	0x0008
        /*0194*/ 	.byte	0x00, 0xf4, 0x21, 0x00


	//----- nvinfo : EIATTR_KPARAM_INFO
	.align		4
.L_58:
        /*0198*/ 	.byte	0x04, 0x17
        /*019a*/ 	.short	(.L_60 - .L_59)
.L_59:
        /*019c*/ 	.word	0x00000000
        /*01a0*/ 	.short	0x0000
        /*01a2*/ 	.short	0x0000
        /*01a4*/ 	.byte	0x00, 0xf4, 0x21, 0x00


	//----- nvinfo : EIATTR_SPARSE_MMA_MASK
	.align		4
.L_60:
        /*01a8*/ 	.byte	0x03, 0x50
        /*01aa*/ 	.short	0x0000


	//----- nvinfo : EIATTR_MAXREG_COUNT
	.align		4
        /*01ac*/ 	.byte	0x03, 0x1b
        /*01ae*/ 	.short	0x00ff


	//----- nvinfo : EIATTR_NUM_BARRIERS
	.align		4
        /*01b0*/ 	.byte	0x02, 0x4c
        /*01b2*/ 	.byte	0x01
	.zero		1


	//----- nvinfo : EIATTR_MERCURY_ISA_VERSION
	.align		4
        /*01b4*/ 	.byte	0x03, 0x5f
        /*01b6*/ 	.short	0x0101


	//----- nvinfo : EIATTR_COOP_GROUP_MASK_REGIDS
	.align		4
        /*01b8*/ 	.byte	0x04, 0x29
        /*01ba*/ 	.short	(.L_62 - .L_61)


	//   ....[0]....
.L_61:
        /*01bc*/ 	.word	0xffffffff


	//   ....[1]....
        /*01c0*/ 	.word	0xffffffff


	//   ....[2]....
        /*01c4*/ 	.word	0xffffffff


	//   ....[3]....
        /*01c8*/ 	.word	0xffffffff


	//   ....[4]....
        /*01cc*/ 	.word	0xffffffff


	//   ....[5]....
        /*01d0*/ 	.word	0xffffffff


	//   ....[6]....
        /*01d4*/ 	.word	0xffffffff


	//   ....[7]....
        /*01d8*/ 	.word	0xffffffff


	//   ....[8]....
        /*01dc*/ 	.word	0xffffffff


	//   ....[9]....
        /*01e0*/ 	.word	0xffffffff


	//   ....[10]....
        /*01e4*/ 	.word	0xffffffff


	//   ....[11]....
        /*01e8*/ 	.word	0xffffffff


	//   ....[12]....
        /*01ec*/ 	.word	0xffffffff


	//   ....[13]....
        /*01f0*/ 	.word	0xffffffff


	//   ....[14]....
        /*01f4*/ 	.word	0xffffffff


	//   ....[15]....
        /*01f8*/ 	.word	0xffffffff


	//----- nvinfo : EIATTR_COOP_GROUP_INSTR_OFFSETS
	.align		4
.L_62:
        /*01fc*/ 	.byte	0x04, 0x28
        /*01fe*/ 	.short	(.L_64 - .L_63)


	//   ....[0]....
.L_63:
        /*0200*/ 	.word	0x00001220


	//   ....[1]....
        /*0204*/ 	.word	0x000013a0


	//   ....[2]....
        /*0208*/ 	.word	0x000013d0


	//   ....[3]....
        /*020c*/ 	.word	0x000013e0


	//   ....[4]....
        /*0210*/ 	.word	0x00001440


	//   ....[5]....
        /*0214*/ 	.word	0x00001540


	//   ....[6]....
        /*0218*/ 	.word	0x00001560


	//   ....[7]....
        /*021c*/ 	.word	0x000015e0


	//   ....[8]....
        /*0220*/ 	.word	0x00001990


	//   ....[9]....
        /*0224*/ 	.word	0x00001a60


	//   ....[10]....
        /*0228*/ 	.word	0x00001a90


	//   ....[11]....
        /*022c*/ 	.word	0x00001af0


	//   ....[12]....
        /*0230*/ 	.word	0x00001ca0


	//   ....[13]....
        /*0234*/ 	.word	0x00001cc0


	//   ....[14]....
        /*0238*/ 	.word	0x00001ce0


	//   ....[15]....
        /*023c*/ 	.word	0x00001cf0


	//----- nvinfo : EIATTR_EXIT_INSTR_OFFSETS
	.align		4
.L_64:
        /*0240*/ 	.byte	0x04, 0x1c
        /*0242*/ 	.short	(.L_66 - .L_65)


	//   ....[0]....
.L_65:
        /*0244*/ 	.word	0x00003350


	//----- nvinfo : EIATTR_REQNTID
	.align		4
.L_66:
        /*0248*/ 	.byte	0x04, 0x10
        /*024a*/ 	.short	(.L_68 - .L_67)
.L_67:
        /*024c*/ 	.word	0x00000100
        /*0250*/ 	.word	0x00000001
        /*0254*/ 	.word	0x00000001


	//----- nvinfo : EIATTR_CBANK_PARAM_SIZE
	.align		4
.L_68:
        /*0258*/ 	.byte	0x03, 0x19
        /*025a*/ 	.short	0x0088


	//----- nvinfo : EIATTR_PARAM_CBANK
	.align		4
        /*025c*/ 	.byte	0x04, 0x0a
        /*025e*/ 	.short	(.L_70 - .L_69)
	.align		4
.L_69:
        /*0260*/ 	.word	index@(.nv.constant0.attn_fwd)
        /*0264*/ 	.short	0x0210
        /*0266*/ 	.short	0x0088


	//----- nvinfo : EIATTR_SW_WAR
	.align		4
.L_70:
        /*0268*/ 	.byte	0x04, 0x36
        /*026a*/ 	.short	(.L_72 - .L_71)
.L_71:
        /*026c*/ 	.word	0x00000008
.L_72:


//--------------------- .nv.callgraph             --------------------------
	.section	.nv.callgraph,"",@"SHT_CUDA_CALLGRAPH"
	.align	4
	.sectionentsize	8
	.align		4
        /*0000*/ 	.word	0x00000000
	.align		4
        /*0004*/ 	.word	0xffffffff
	.align		4
        /*0008*/ 	.word	0x00000000
	.align		4
        /*000c*/ 	.word	0xfffffffe
	.align		4
        /*0010*/ 	.word	0x00000000
	.align		4
        /*0014*/ 	.word	0xfffffffd
	.align		4
        /*0018*/ 	.word	0x00000000
	.align		4
        /*001c*/ 	.word	0xfffffffc


//--------------------- .nv.constant4             --------------------------
	.section	.nv.constant4,"a",@progbits
	.align	8
	.align		8
.nv.constant4:
        /*0000*/ 	.dword	_$_str


//--------------------- .text.attn_fwd            --------------------------
	.section	.text.attn_fwd,"ax",@progbits
	.align	128
        .global         attn_fwd
        .type           attn_fwd,@function
        .size           attn_fwd,(.L_x_3 - attn_fwd)
        .other          attn_fwd,@"STO_CUDA_ENTRY STV_DEFAULT"
attn_fwd:
.text.attn_fwd:
[----:B------:R-:W-:Y:S01]  /*0000*/  LDC R1, c[0x0][0x28] ;  /* 0x00000a00ff017b82 */ /* 0x000fe20000000800 */
[----:B------:R-:W0:Y:S07]  /*0010*/  S2R R0, SR_TID.X ;  /* 0x0000000000007919 */ /* 0x000e2e0000002100 */
[----:B------:R-:W1:Y:S01]  /*0020*/  S2UR UR14, SR_CTAID.Y ;  /* 0x00000000000e79c3 */ /* 0x000e620000002600 */
[----:B------:R-:W-:Y:S01]  /*0030*/  ULDC.64 UR4, c[0x0][0x240] ;  /* 0x0000900000047ab9 */ /* 0x000fe20000000a00 */
[----:B------:R-:W-:Y:S01]  /*0040*/  ULDC.64 UR24, c[0x0][0x208] ;  /* 0x0000820000187ab9 */ /* 0x000fe20000000a00 */
[----:B------:R-:W0:Y:S05]  /*0050*/  S2R R3, SR_CTAID.X ;  /* 0x0000000000037919 */ /* 0x000e2a0000002500 */
[----:B------:R-:W2:Y:S08]  /*0060*/  LDC.64 R8, c[0x0][0x210] ;  /* 0x00008400ff087b82 */ /* 0x000eb00000000a00 */
[----:B------:R-:W3:Y:S01]  /*0070*/  LDC R7, c[0x0][0x248] ;  /* 0x00009200ff077b82 */ /* 0x000ee20000000800 */
[----:B-1----:R-:W-:-:S04]  /*0080*/  UIMAD UR4, UR14, UR4, URZ ;  /* 0x000000040e0472a4 */ /* 0x002fc8000f8e023f */
[----:B------:R-:W-:Y:S01]  /*0090*/  USHF.L.U32 UR6, UR4, 0x1, URZ ;  /* 0x0000000104067899 */ /* 0x000fe2000800063f */
[----:B0-----:R-:W-:-:S05]  /*00a0*/  PRMT R2, R0, 0x6540, R3 ;  /* 0x0000654000027816 */ /* 0x001fca0000000003 */
[----:B------:R-:W-:Y:S01]  /*00b0*/  IMAD R3, R2, UR5, RZ ;  /* 0x0000000502037c24 */ /* 0x000fe2000f8e02ff */
[----:B------:R-:W-:Y:S01]  /*00c0*/  UIMAD.WIDE UR4, UR4, 0x2, URZ ;  /* 0x00000002040478a5 */ /* 0x000fe2000f8e023f */
[----:B---3--:R-:W-:Y:S02]  /*00d0*/  IMAD R13, R7, 0x12, RZ ;  /* 0x00000012070d7824 */ /* 0x008fe400078e02ff */
[C---:B------:R-:W-:Y:S02]  /*00e0*/  IMAD.SHL.U32 R5, R3.reuse, 0x2, RZ ;  /* 0x0000000203057824 */ /* 0x040fe400078e00ff */
[----:B------:R-:W-:-:S03]  /*00f0*/  IMAD.HI R6, R3, 0x2, RZ ;  /* 0x0000000203067827 */ /* 0x000fc600078e02ff */
[----:B--2---:R-:W-:Y:S01]  /*0100*/  IADD3 R4, P0, P1, R5, UR6, R8 ;  /* 0x0000000605047c10 */ /* 0x004fe2000f91e008 */
[C---:B------:R-:W-:Y:S02]  /*0110*/  IMAD R17, R7.reuse, 0x14, RZ ;  /* 0x0000001407117824 */ /* 0x040fe400078e02ff */
[C---:B------:R-:W-:Y:S01]  /*0120*/  IMAD R25, R7.reuse, 0x6, RZ ;  /* 0x0000000607197824 */ /* 0x040fe200078e02ff */
[----:B------:R-:W-:Y:S01]  /*0130*/  IADD3.X R5, R6, UR5, R9, P0, P1 ;  /* 0x0000000506057c10 */ /* 0x000fe200087e2409 */
[C---:B------:R-:W-:Y:S01]  /*0140*/  IMAD.SHL.U32 R9, R7.reuse, 0x2, RZ ;  /* 0x0000000207097824 */ /* 0x040fe200078e00ff */
[CC--:B------:R-:W-:Y:S01]  /*0150*/  LEA R16, P4, R7.reuse, R4.reuse, 0x2 ;  /* 0x0000000407107211 */ /* 0x0c0fe200078810ff */
[----:B------:R-:W-:Y:S01]  /*0160*/  IMAD R33, R7, 0xa, RZ ;  /* 0x0000000a07217824 */ /* 0x000fe200078e02ff */
[-C--:B------:R-:W-:Y:S01]  /*0170*/  IADD3 R6, P0, R13, R4.reuse, RZ ;  /* 0x000000040d067210 */ /* 0x080fe20007f1e0ff */
[----:B------:R-:W-:Y:S01]  /*0180*/  IMAD R19, R7, 0x16, RZ ;  /* 0x0000001607137824 */ /* 0x000fe200078e02ff */
[-C--:B------:R-:W-:Y:S01]  /*0190*/  IADD3 R12, P6, R9, R4.reuse, RZ ;  /* 0x00000004090c7210 */ /* 0x080fe20007fde0ff */
[----:B------:R-:W-:Y:S01]  /*01a0*/  IMAD R21, R7, 0x18, RZ ;  /* 0x0000001807157824 */ /* 0x000fe200078e02ff */
[-C--:B------:R-:W-:Y:S01]  /*01b0*/  IADD3 R8, P3, R17, R4.reuse, RZ ;  /* 0x0000000411087210 */ /* 0x080fe20007f7e0ff */
[C---:B------:R-:W-:Y:S01]  /*01c0*/  IMAD R11, R7.reuse, 0x3, RZ ;  /* 0x00000003070b7824 */ /* 0x040fe200078e02ff */
[CC--:B------:R-:W-:Y:S01]  /*01d0*/  LEA.HI.X.SX32 R13, R7.reuse, R5.reuse, 0x1, P6 ;  /* 0x00000005070d7211 */ /* 0x0c0fe200030f0eff */
[C---:B------:R-:W-:Y:S01]  /*01e0*/  IMAD R23, R7.reuse, 0x5, RZ ;  /* 0x0000000507177824 */ /* 0x040fe200078e02ff */
[C---:B------:R-:W-:Y:S01]  /*01f0*/  SHF.L.U32 R15, R7.reuse, 0x2, RZ ;  /* 0x00000002070f7819 */ /* 0x040fe200000006ff */
[----:B------:R-:W-:Y:S01]  /*0200*/  IMAD R35, R7, 0xc, RZ ;  /* 0x0000000c07237824 */ /* 0x000fe200078e02ff */
[-C--:B------:R-:W-:Y:S01]  /*0210*/  IADD3 R18, P5, R25, R4.reuse, RZ ;  /* 0x0000000419127210 */ /* 0x080fe20007fbe0ff */
[C---:B------:R-:W-:Y:S01]  /*0220*/  IMAD R39, R7.reuse, 0xe, RZ ;  /* 0x0000000e07277824 */ /* 0x040fe200078e02ff */
[CC--:B------:R-:W-:Y:S01]  /*0230*/  LEA R20, P6, R7.reuse, R4.reuse, 0x3 ;  /* 0x0000000407147211 */ /* 0x0c0fe200078c18ff */
[----:B------:R-:W-:Y:S01]  /*0240*/  IMAD R27, R7, 0x7, RZ ;  /* 0x00000007071b7824 */ /* 0x000fe200078e02ff */
[-C--:B------:R-:W-:Y:S01]  /*0250*/  LEA.HI.X.SX32 R17, R9, R5.reuse, 0x1, P4 ;  /* 0x0000000509117211 */ /* 0x080fe200020f0eff */
[----:B------:R-:W-:Y:S01]  /*0260*/  IMAD.SHL.U32 R29, R7, 0x8, RZ ;  /* 0x00000008071d7824 */ /* 0x000fe200078e00ff */
[-C--:B------:R-:W-:Y:S01]  /*0270*/  IADD3 R22, P4, R33, R4.reuse, RZ ;  /* 0x0000000421167210 */ /* 0x080fe20007f9e0ff */
[----:B------:R-:W-:Y:S01]  /*0280*/  IMAD R37, R7, 0x1a, RZ ;  /* 0x0000001a07257824 */ /* 0x000fe200078e02ff */
[-C--:B------:R-:W-:Y:S01]  /*0290*/  IADD3 R10, P2, R19, R4.reuse, RZ ;  /* 0x00000004130a7210 */ /* 0x080fe20007f5e0ff */
[----:B------:R-:W-:Y:S01]  /*02a0*/  IMAD R41, R7, 0x1c, RZ ;  /* 0x0000001c07297824 */ /* 0x000fe200078e02ff */
[-C--:B------:R-:W-:Y:S01]  /*02b0*/  IADD3 R14, P1, R21, R4.reuse, RZ ;  /* 0x00000004150e7210 */ /* 0x080fe20007f3e0ff */
[----:B------:R-:W-:Y:S01]  /*02c0*/  IMAD R31, R7, 0x9, RZ ;  /* 0x00000009071f7824 */ /* 0x000fe200078e02ff */
[-C--:B------:R-:W-:Y:S01]  /*02d0*/  LEA.HI.X.SX32 R19, R11, R5.reuse, 0x1, P5 ;  /* 0x000000050b137211 */ /* 0x080fe200028f0eff */
[----:B------:R-:W-:Y:S01]  /*02e0*/  IMAD R43, R7, 0x1e, RZ ;  /* 0x0000001e072b7824 */ /* 0x000fe200078e02ff */
[-C--:B------:R-:W-:Y:S01]  /*02f0*/  LEA.HI.X.SX32 R21, R15, R5.reuse, 0x1, P6 ;  /* 0x000000050f157211 */ /* 0x080fe200030f0eff */
[----:B------:R0:W2:Y:S01]  /*0300*/  LDG.E.U16 R3, desc[UR24][R4.64] ;  /* 0x0000001804037981 */ /* 0x0000a2000c1e1500 */
[-C--:B------:R-:W-:Y:S01]  /*0310*/  IADD3 R24, P5, R35, R4.reuse, RZ ;  /* 0x0000000423187210 */ /* 0x080fe20007fbe0ff */
[----:B------:R-:W-:Y:S01]  /*0320*/  IMAD R11, R7, 0xb, RZ ;  /* 0x0000000b070b7824 */ /* 0x000fe200078e02ff */
[----:B------:R-:W-:Y:S01]  /*0330*/  IADD3 R26, P6, R39, R4, RZ ;  /* 0x00000004271a7210 */ /* 0x000fe20007fde0ff */
[----:B------:R-:W3:Y:S01]  /*0340*/  LDG.E.U16 R12, desc[UR24][R12.64] ;  /* 0x000000180c0c7981 */ /* 0x000ee2000c1e1500 */
[----:B------:R-:W-:-:S02]  /*0350*/  LEA.HI.X.SX32 R23, R23, R5, 0x1, P4 ;  /* 0x0000000517177211 */ /* 0x000fc400020f0eff */
[-C--:B------:R-:W-:Y:S01]  /*0360*/  LEA R28, P4, R7, R4.reuse, 0x4 ;  /* 0x00000004071c7211 */ /* 0x080fe200078820ff */
[----:B------:R-:W4:Y:S01]  /*0370*/  LDG.E.U16 R16, desc[UR24][R16.64] ;  /* 0x0000001810107981 */ /* 0x000f22000c1e1500 */
[-C--:B------:R-:W-:Y:S02]  /*0380*/  LEA.HI.X.SX32 R25, R25, R5.reuse, 0x1, P5 ;  /* 0x0000000519197211 */ /* 0x080fe400028f0eff */
[-C--:B------:R-:W-:Y:S01]  /*0390*/  LEA.HI.X.SX32 R27, R27, R5.reuse, 0x1, P6 ;  /* 0x000000051b1b7211 */ /* 0x080fe200030f0eff */
[----:B------:R-:W5:Y:S01]  /*03a0*/  LDG.E.U16 R18, desc[UR24][R18.64] ;  /* 0x0000001812127981 */ /* 0x000f62000c1e1500 */
[-C--:B------:R-:W-:Y:S01]  /*03b0*/  IADD3 R30, P5, R37, R4.reuse, RZ ;  /* 0x00000004251e7210 */ /* 0x080fe20007fbe0ff */
[----:B------:R-:W-:Y:S01]  /*03c0*/  IMAD R37, R7, 0xd, RZ ;  /* 0x0000000d07257824 */ /* 0x000fe200078e02ff */
[----:B------:R-:W-:Y:S01]  /*03d0*/  IADD3 R32, P6, R41, R4, RZ ;  /* 0x0000000429207210 */ /* 0x000fe20007fde0ff */
[----:B------:R-:W-:Y:S01]  /*03e0*/  IMAD R41, R7, 0xf, RZ ;  /* 0x0000000f07297824 */ /* 0x000fe200078e02ff */
[-C--:B------:R-:W-:Y:S01]  /*03f0*/  LEA.HI.X.SX32 R29, R29, R5.reuse, 0x1, P4 ;  /* 0x000000051d1d7211 */ /* 0x080fe200020f0eff */
[----:B------:R-:W5:Y:S01]  /*0400*/  LDG.E.U16 R21, desc[UR24][R20.64] ;  /* 0x0000001814157981 */ /* 0x000f62000c1e1500 */
[----:B------:R-:W-:-:S02]  /*0410*/  LEA.HI.X.SX32 R7, R31, R5, 0x1, P0 ;  /* 0x000000051f077211 */ /* 0x000fc400000f0eff */
[----:B0-----:R-:W-:Y:S01]  /*0420*/  IADD3 R4, P4, R43, R4, RZ ;  /* 0x000000042b047210 */ /* 0x001fe20007f9e0ff */
[----:B------:R-:W3:Y:S01]  /*0430*/  LDG.E.U16 R28, desc[UR24][R28.64] ;  /* 0x000000181c1c7981 */ /* 0x000ee2000c1e1500 */
[-C--:B------:R-:W-:Y:S02]  /*0440*/  LEA.HI.X.SX32 R9, R33, R5.reuse, 0x1, P3 ;  /* 0x0000000521097211 */ /* 0x080fe400018f0eff */
[-C--:B------:R-:W-:Y:S01]  /*0450*/  LEA.HI.X.SX32 R11, R11, R5.reuse, 0x1, P2 ;  /* 0x000000050b0b7211 */ /* 0x080fe200010f0eff */
[----:B------:R0:W4:Y:S01]  /*0460*/  LDG.E.U16 R6, desc[UR24][R6.64] ;  /* 0x0000001806067981 */ /* 0x000122000c1e1500 */
[-C--:B------:R-:W-:Y:S02]  /*0470*/  LEA.HI.X.SX32 R15, R35, R5.reuse, 0x1, P1 ;  /* 0x00000005230f7211 */ /* 0x080fe400008f0eff */
[-C--:B------:R-:W-:Y:S01]  /*0480*/  LEA.HI.X.SX32 R31, R37, R5.reuse, 0x1, P5 ;  /* 0x00000005251f7211 */ /* 0x080fe200028f0eff */
[----:B------:R1:W5:Y:S01]  /*0490*/  LDG.E.U16 R8, desc[UR24][R8.64] ;  /* 0x0000001808087981 */ /* 0x000362000c1e1500 */
[----:B------:R-:W-:-:S02]  /*04a0*/  LEA.HI.X.SX32 R33, R39, R5, 0x1, P6 ;  /* 0x0000000527217211 */ /* 0x000fc400030f0eff */
[----:B------:R-:W-:Y:S01]  /*04b0*/  LEA.HI.X.SX32 R5, R41, R5, 0x1, P4 ;  /* 0x0000000529057211 */ /* 0x000fe200020f0eff */
[----:B------:R1:W5:Y:S04]  /*04c0*/  LDG.E.U16 R10, desc[UR24][R10.64] ;  /* 0x000000180a0a7981 */ /* 0x000368000c1e1500 */
[----:B------:R1:W5:Y:S04]  /*04d0*/  LDG.E.U16 R14, desc[UR24][R14.64] ;  /* 0x000000180e0e7981 */ /* 0x000368000c1e1500 */
[----:B------:R-:W5:Y:S04]  /*04e0*/  LDG.E.U16 R22, desc[UR24][R22.64] ;  /* 0x0000001816167981 */ /* 0x000f68000c1e1500 */
[----:B------:R-:W5:Y:S04]  /*04f0*/  LDG.E.U16 R30, desc[UR24][R30.64] ;  /* 0x000000181e1e7981 */ /* 0x000f68000c1e1500 */
[----:B------:R-:W5:Y:S04]  /*0500*/  LDG.E.U16 R24, desc[UR24][R24.64] ;  /* 0x0000001818187981 */ /* 0x000f68000c1e1500 */
[----:B------:R-:W5:Y:S04]  /*0510*/  LDG.E.U16 R13, desc[UR24][R32.64] ;  /* 0x00000018200d7981 */ /* 0x000f68000c1e1500 */
[----:B------:R-:W5:Y:S04]  /*0520*/  LDG.E.U16 R26, desc[UR24][R26.64] ;  /* 0x000000181a1a7981 */ /* 0x000f68000c1e1500 */
[----:B------:R1:W5:Y:S01]  /*0530*/  LDG.E.U16 R5, desc[UR24][R4.64] ;  /* 0x0000001804057981 */ /* 0x000362000c1e1500 */
[----:B------:R-:W1:Y:S08]  /*0540*/  S2UR UR8, SR_CTAID.X ;  /* 0x00000000000879c3 */ /* 0x000e700000002500 */
[----:B------:R-:W1:Y:S01]  /*0550*/  S2UR UR4, SR_CgaCtaId ;  /* 0x00000000000479c3 */ /* 0x000e620000008800 */
[C---:B0-----:R-:W-:Y:S01]  /*0560*/  IMAD.SHL.U32 R7, R0.reuse, 0x20, RZ ;  /* 0x0000002000077824 */ /* 0x041fe200078e00ff */
[----:B-1----:R-:W-:Y:S01]  /*0570*/  SHF.L.U32 R9, R0, 0x1, RZ ;  /* 0x0000000100097819 */ /* 0x002fe200000006ff */
[----:B------:R-:W-:-:S03]  /*0580*/  UMOV UR15, 0x400 ;  /* 0x00000400000f7882 */ /* 0x000fc60000000000 */
[----:B------:R-:W-:Y:S01]  /*0590*/  LOP3.LUT R20, R7, 0x1800, RZ, 0xc0, !PT ;  /* 0x0000180007147812 */ /* 0x000fe200078ec0ff */
[----:B------:R-:W-:-:S04]  /*05a0*/  USHF.L.U32 UR8, UR8, 0x8, URZ ;  /* 0x0000000808087899 */ /* 0x000fc8000800063f */
[----:B------:R-:W-:Y:S01]  /*05b0*/  UIADD3 UR26, UR8, 0x100, URZ ;  /* 0x00000100081a7890 */ /* 0x000fe2000fffe03f */
[----:B------:R-:W-:-:S03]  /*05c0*/  LOP3.LUT R20, R20, 0x7e, R9, 0xf8, !PT ;  /* 0x0000007e14147812 */ /* 0x000fc600078ef809 */
[----:B------:R-:W-:Y:S02]  /*05d0*/  UISETP.GE.AND UP0, UPT, UR26, 0x1, UPT ;  /* 0x000000011a00788c */ /* 0x000fe4000bf06270 */
[----:B------:R-:W-:Y:S01]  /*05e0*/  ULEA UR15, UR4, UR15, 0x18 ;  /* 0x0000000f040f7291 */ /* 0x000fe2000f8ec03f */
[----:B------:R-:W-:-:S03]  /*05f0*/  LOP3.LUT R7, R20, 0x10, RZ, 0x3c, !PT ;  /* 0x0000001014077812 */ /* 0x000fc600078e3cff */
[----:B------:R-:W-:Y:S02]  /*0600*/  PLOP3.LUT P0, PT, PT, PT, UP0, 0x80, 0x0 ;  /* 0x000000000000781c */ /* 0x000fe40003f0f008 */
[C---:B------:R-:W-:Y:S02]  /*0610*/  LOP3.LUT R11, R20.reuse, 0x20, RZ, 0x3c, !PT ;  /* 0x00000020140b7812 */ /* 0x040fe400078e3cff */
[C---:B------:R-:W-:Y:S02]  /*0620*/  LOP3.LUT R15, R20.reuse, 0x30, RZ, 0x3c, !PT ;  /* 0x00000030140f7812 */ /* 0x040fe400078e3cff */
[----:B------:R-:W-:Y:S01]  /*0630*/  LOP3.LUT R4, R20, 0x40, RZ, 0x3c, !PT ;  /* 0x0000004014047812 */ /* 0x000fe200078e3cff */
[----:B------:R-:W-:Y:S01]  /*0640*/  IMAD.MOV.U32 R33, RZ, RZ, -0x800000 ;  /* 0xff800000ff217424 */ /* 0x000fe200078e00ff */
[----:B------:R-:W-:Y:S01]  /*0650*/  MOV R32, 0xff800000 ;  /* 0xff80000000207802 */ /* 0x000fe20000000f00 */
[----:B------:R-:W-:Y:S01]  /*0660*/  IMAD.MOV.U32 R37, RZ, RZ, -0x800000 ;  /* 0xff800000ff257424 */ /* 0x000fe200078e00ff */
[----:B------:R-:W-:Y:S01]  /*0670*/  CS2R R48, SRZ ;  /* 0x0000000000307805 */ /* 0x000fe2000001ff00 */
[----:B------:R-:W-:Y:S01]  /*0680*/  IMAD.MOV.U32 R39, RZ, RZ, -0x800000 ;  /* 0xff800000ff277424 */ /* 0x000fe200078e00ff */
[----:B------:R-:W-:Y:S01]  /*0690*/  CS2R R50, SRZ ;  /* 0x0000000000327805 */ /* 0x000fe2000001ff00 */
[----:B------:R-:W-:Y:S01]  /*06a0*/  IMAD.MOV.U32 R17, RZ, RZ, 0x3f800000 ;  /* 0x3f800000ff117424 */ /* 0x000fe200078e00ff */
[----:B------:R-:W-:Y:S01]  /*06b0*/  CS2R R52, SRZ ;  /* 0x0000000000347805 */ /* 0x000fe2000001ff00 */
[----:B------:R-:W-:Y:S01]  /*06c0*/  IMAD.MOV.U32 R19, RZ, RZ, 0x3f800000 ;  /* 0x3f800000ff137424 */ /* 0x000fe200078e00ff */
[----:B------:R-:W-:-:S02]  /*06d0*/  CS2R R54, SRZ ;  /* 0x0000000000367805 */ /* 0x000fc4000001ff00 */
[----:B------:R-:W-:Y:S02]  /*06e0*/  CS2R R40, SRZ ;  /* 0x0000000000287805 */ /* 0x000fe4000001ff00 */
[----:B------:R-:W-:Y:S02]  /*06f0*/  CS2R R42, SRZ ;  /* 0x00000000002a7805 */ /* 0x000fe4000001ff00 */
[----:B------:R-:W-:Y:S02]  /*0700*/  CS2R R44, SRZ ;  /* 0x00000000002c7805 */ /* 0x000fe4000001ff00 */
[----:B------:R-:W-:Y:S01]  /*0710*/  CS2R R46, SRZ ;  /* 0x00000000002e7805 */ /* 0x000fe2000001ff00 */
[----:B--2---:R0:W-:Y:S02]  /*0720*/  STS.U16 [R20+UR15], R3 ;  /* 0x0000000314007988 */ /* 0x0041e4000800040f */
[C---:B0-----:R-:W-:Y:S02]  /*0730*/  LOP3.LUT R3, R20.reuse, 0x50, RZ, 0x3c, !PT ;  /* 0x0000005014037812 */ /* 0x041fe400078e3cff */
[----:B---3--:R-:W-:Y:S04]  /*0740*/  STS.U16 [R20+UR15+0x400], R28 ;  /* 0x0004001c14007988 */ /* 0x008fe8000800040f */
[----:B------:R0:W-:Y:S04]  /*0750*/  STS.U16 [R7+UR15+0x80], R12 ;  /* 0x0000800c07007988 */ /* 0x0001e8000800040f */
[----:B----4-:R1:W-:Y:S04]  /*0760*/  STS.U16 [R7+UR15+0x480], R6 ;  /* 0x0004800607007988 */ /* 0x0103e8000800040f */
[----:B------:R-:W-:Y:S01]  /*0770*/  STS.U16 [R11+UR15+0x100], R16 ;  /* 0x000100100b007988 */ /* 0x000fe2000800040f */
[----:B0-----:R-:W-:-:S03]  /*0780*/  LOP3.LUT R12, R20, 0x60, RZ, 0x3c, !PT ;  /* 0x00000060140c7812 */ /* 0x001fc600078e3cff */
[----:B-----5:R-:W-:Y:S01]  /*0790*/  STS.U16 [R11+UR15+0x500], R8 ;  /* 0x000500080b007988 */ /* 0x020fe2000800040f */
[----:B-1----:R-:W-:-:S03]  /*07a0*/  LOP3.LUT R6, R20, 0x70, RZ, 0x3c, !PT ;  /* 0x0000007014067812 */ /* 0x002fc600078e3cff */
[----:B------:R-:W-:Y:S04]  /*07b0*/  STS.U16 [R15+UR15+0x180], R18 ;  /* 0x000180120f007988 */ /* 0x000fe8000800040f */
[----:B------:R-:W-:Y:S04]  /*07c0*/  STS.U16 [R15+UR15+0x580], R10 ;  /* 0x0005800a0f007988 */ /* 0x000fe8000800040f */
[----:B------:R-:W-:Y:S04]  /*07d0*/  STS.U16 [R4+UR15+0x200], R21 ;  /* 0x0002001504007988 */ /* 0x000fe8000800040f */
[----:B------:R0:W-:Y:S04]  /*07e0*/  STS.U16 [R4+UR15+0x600], R14 ;  /* 0x0006000e04007988 */ /* 0x0001e8000800040f */
[----:B------:R-:W-:Y:S04]  /*07f0*/  STS.U16 [R3+UR15+0x280], R22 ;  /* 0x0002801603007988 */ /* 0x000fe8000800040f */
[----:B------:R1:W-:Y:S04]  /*0800*/  STS.U16 [R3+UR15+0x680], R30 ;  /* 0x0006801e03007988 */ /* 0x0003e8000800040f */
[----:B------:R-:W-:Y:S04]  /*0810*/  STS.U16 [R12+UR15+0x300], R24 ;  /* 0x000300180c007988 */ /* 0x000fe8000800040f */
[----:B------:R-:W-:Y:S01]  /*0820*/  STS.U16 [R12+UR15+0x700], R13 ;  /* 0x0007000d0c007988 */ /* 0x000fe2000800040f */
[----:B------:R-:W-:-:S03]  /*0830*/  IMAD.MOV.U32 R20, RZ, RZ, 0x3f800000 ;  /* 0x3f800000ff147424 */ /* 0x000fc600078e00ff */
[----:B------:R-:W-:Y:S01]  /*0840*/  STS.U16 [R6+UR15+0x380], R26 ;  /* 0x0003801a06007988 */ /* 0x000fe2000800040f */
[----:B0-----:R-:W-:-:S03]  /*0850*/  MOV R4, 0x3f800000 ;  /* 0x3f80000000047802 */ /* 0x001fc60000000f00 */
[----:B------:R0:W-:Y:S01]  /*0860*/  STS.U16 [R6+UR15+0x780], R5 ;  /* 0x0007800506007988 */ /* 0x0001e2000800040f */
[C---:B-1----:R-:W-:Y:S02]  /*0870*/  LOP3.LUT R3, R0.reuse, 0xe0, RZ, 0xc0, !PT ;  /* 0x000000e000037812 */ /* 0x042fe400078ec0ff */
[----:B0-----:R-:W-:Y:S01]  /*0880*/  LOP3.LUT R5, R0, 0xf, RZ, 0xc0, !PT ;  /* 0x0000000f00057812 */ /* 0x001fe200078ec0ff */
[----:B------:R-:W-:Y:S06]  /*0890*/  @!P0 BRA `(.L_x_0) ;  /* 0x0000001400608947 */ /* 0x000fec0003800000 */
[----:B------:R-:W-:Y:S01]  /*08a0*/  ULDC.64 UR12, c[0x0][0x260] ;  /* 0x00009800000c7ab9 */ /* 0x000fe20000000a00 */
[----:B------:R-:W-:Y:S01]  /*08b0*/  ULDC.64 UR10, c[0x0][0x250] ;  /* 0x00009400000a7ab9 */ /* 0x000fe20000000a00 */
[----:B------:R-:W-:Y:S01]  /*08c0*/  UIMAD UR12, UR14, UR12, URZ ;  /* 0x0000000c0e0c72a4 */ /* 0x000fe2000f8e023f */
[C---:B------:R-:W-:Y:S01]  /*08d0*/  IMAD R6, R5.reuse, UR13, RZ ;  /* 0x0000000d05067c24 */ /* 0x040fe2000f8e02ff */
[----:B------:R-:W-:Y:S01]  /*08e0*/  UIMAD UR10, UR14, UR10, URZ ;  /* 0x0000000a0e0a72a4 */ /* 0x000fe2000f8e023f */
[----:B------:R-:W-:Y:S01]  /*08f0*/  SHF.R.U32.HI R12, RZ, 0x5, R0 ;  /* 0x00000005ff0c7819 */ /* 0x000fe20000011600 */
[----:B------:R-:W-:Y:S01]  /*0900*/  ULDC UR4, c[0x0][0x258] ;  /* 0x0000960000047ab9 */ /* 0x000fe20000000800 */
[----:B------:R-:W-:Y:S01]  /*0910*/  USHF.L.U32 UR5, UR12, 0x1, URZ ;  /* 0x000000010c057899 */ /* 0x000fe2000800063f */
[----:B------:R-:W-:Y:S01]  /*0920*/  IMAD R4, R5, UR4, RZ ;  /* 0x0000000405047c24 */ /* 0x000fe2000f8e02ff */
[----:B------:R-:W-:Y:S01]  /*0930*/  USHF.L.U32 UR4, UR10, 0x1, URZ ;  /* 0x000000010a047899 */ /* 0x000fe2000800063f */
[C---:B------:R-:W-:Y:S01]  /*0940*/  IMAD.SHL.U32 R7, R6.reuse, 0x2, RZ ;  /* 0x0000000206077824 */ /* 0x040fe200078e00ff */
[----:B------:R-:W-:Y:S01]  /*0950*/  UIMAD.WIDE UR6, UR12, 0x2, URZ ;  /* 0x000000020c0678a5 */ /* 0x000fe2000f8e023f */
[----:B------:R-:W-:Y:S01]  /*0960*/  IMAD.HI R6, R6, 0x2, RZ ;  /* 0x0000000206067827 */ /* 0x000fe200078e02ff */
[----:B------:R-:W-:Y:S01]  /*0970*/  MOV R10, UR5 ;  /* 0x00000005000a7c02 */ /* 0x000fe20008000f00 */
[----:B------:R-:W-:Y:S01]  /*0980*/  ULDC.64 UR18, c[0x0][0x220] ;  /* 0x0000880000127ab9 */ /* 0x000fe20000000a00 */
[C---:B------:R-:W-:Y:S01]  /*0990*/  SHF.L.U32 R5, R4.reuse, 0x1, RZ ;  /* 0x0000000104057819 */ /* 0x040fe200000006ff */
[----:B------:R-:W-:Y:S01]  /*09a0*/  IMAD.U32 R8, RZ, RZ, UR4 ;  /* 0x00000004ff087e24 */ /* 0x000fe2000f8e00ff */
[----:B------:R-:W-:Y:S01]  /*09b0*/  UIMAD.WIDE UR4, UR10, 0x2, URZ ;  /* 0x000000020a0478a5 */ /* 0x000fe2000f8e023f */
[----:B------:R-:W-:Y:S01]  /*09c0*/  IMAD.U32 R11, RZ, RZ, UR7 ;  /* 0x00000007ff0b7e24 */ /* 0x000fe2000f8e00ff */
[----:B------:R-:W-:Y:S01]  /*09d0*/  IADD3 R7, P2, P3, R7, UR18, R10 ;  /* 0x0000001207077c10 */ /* 0x000fe2000fb5e00a */
[----:B------:R-:W-:Y:S01]  /*09e0*/  ULDC.64 UR16, c[0x0][0x218] ;  /* 0x0000860000107ab9 */ /* 0x000fe20000000a00 */
[----:B------:R-:W-:Y:S01]  /*09f0*/  SHF.R.U32.HI R10, RZ, 0x4, R0 ;  /* 0x00000004ff0a7819 */ /* 0x000fe20000011600 */
[----:B------:R-:W-:Y:S01]  /*0a00*/  IMAD.MOV.U32 R20, RZ, RZ, 0x3f800000 ;  /* 0x3f800000ff147424 */ /* 0x000fe200078e00ff */
[----:B------:R-:W-:Y:S01]  /*0a10*/  IADD3 R15, P0, P1, R5, UR16, R8 ;  /* 0x00000010050f7c10 */ /* 0x000fe2000f91e008 */
[----:B------:R-:W-:Y:S01]  /*0a20*/  IMAD.HI R5, R4, 0x2, RZ ;  /* 0x0000000204057827 */ /* 0x000fe200078e02ff */
[----:B------:R-:W-:Y:S01]  /*0a30*/  IADD3.X R11, R6, UR19, R11, P2, P3 ;  /* 0x00000013060b7c10 */ /* 0x000fe200097e640b */
[----:B------:R-:W-:Y:S01]  /*0a40*/  ULDC UR4, c[0x0][0x268] ;  /* 0x00009a0000047ab9 */ /* 0x000fe20000000800 */
[----:B------:R-:W-:Y:S01]  /*0a50*/  SHF.R.U32.HI R6, RZ, 0x2, R0 ;  /* 0x00000002ff067819 */ /* 0x000fe20000011600 */
[----:B------:R-:W-:Y:S01]  /*0a60*/  IMAD.U32 R8, RZ, RZ, UR5 ;  /* 0x00000005ff087e24 */ /* 0x000fe2000f8e00ff */
[----:B------:R-:W-:Y:S01]  /*0a70*/  SGXT.U32 R4, R10, 0x4 ;  /* 0x000000040a04781a */ /* 0x000fe20000000000 */
[----:B------:R-:W-:Y:S01]  /*0a80*/  UIADD3 UR5, UR15, 0x2000, URZ ;  /* 0x000020000f057890 */ /* 0x000fe2000fffe03f */
[----:B------:R-:W-:Y:S01]  /*0a90*/  SHF.R.U32.HI R3, RZ, 0x1, R3 ;  /* 0x00000001ff037819 */ /* 0x000fe20000011603 */
[----:B------:R-:W-:Y:S01]  /*0aa0*/  IMAD.MOV.U32 R19, RZ, RZ, 0x3f800000 ;  /* 0x3f800000ff137424 */ /* 0x000fe200078e00ff */
[----:B------:R-:W-:Y:S01]  /*0ab0*/  IADD3.X R5, R5, UR17, R8, P0, P1 ;  /* 0x0000001105057c10 */ /* 0x000fe200087e2408 */
[----:B------:R-:W-:Y:S01]  /*0ac0*/  USHF.R.U32.HI UR5, URZ, 0x4, UR5 ;  /* 0x000000043f057899 */ /* 0x000fe20008011605 */
[----:B------:R-:W-:-:S02]  /*0ad0*/  SGXT.U32 R6, R6, 0x3 ;  /* 0x000000030606781a */ /* 0x000fc40000000000 */
[----:B------:R-:W-:Y:S02]  /*0ae0*/  CS2R R48, SRZ ;  /* 0x0000000000307805 */ /* 0x000fe4000001ff00 */
[----:B------:R-:W-:Y:S02]  /*0af0*/  SHF.R.S32.HI R8, RZ, 0x6, R0 ;  /* 0x00000006ff087819 */ /* 0x000fe40000011400 */
[----:B------:R-:W-:Y:S02]  /*0b00*/  CS2R R50, SRZ ;  /* 0x0000000000327805 */ /* 0x000fe4000001ff00 */
[----:B------:R-:W-:Y:S01]  /*0b10*/  R2UR UR10, R12 ;  /* 0x000000000c0a72ca */ /* 0x000fe200000e0000 */
[C---:B------:R-:W-:Y:S01]  /*0b20*/  IMAD R12, R4.reuse, UR11, RZ ;  /* 0x0000000b040c7c24 */ /* 0x040fe2000f8e02ff */
[----:B------:R-:W-:Y:S01]  /*0b30*/  LOP3.LUT R13, R3, UR8, R6, 0xfe, !PT ;  /* 0x00000008030d7c12 */ /* 0x000fe2000f8efe06 */
[----:B------:R-:W-:Y:S01]  /*0b40*/  IMAD R4, R4, UR4, RZ ;  /* 0x0000000404047c24 */ /* 0x000fe2000f8e02ff */
[----:B------:R-:W-:Y:S01]  /*0b50*/  SGXT R3, R8, 0x1 ;  /* 0x000000010803781a */ /* 0x000fe20000000200 */
[----:B------:R-:W-:Y:S01]  /*0b60*/  USGXT.U32 UR8, UR5, 0xe ;  /* 0x0000000e0508789a */ /* 0x000fe20008000000 */
[----:B------:R-:W-:-:S02]  /*0b70*/  LEA R15, P0, R12, R15, 0x1 ;  /* 0x0000000f0c0f7211 */ /* 0x000fc400078008ff */
[----:B------:R-:W-:Y:S02]  /*0b80*/  CS2R R52, SRZ ;  /* 0x0000000000347805 */ /* 0x000fe4000001ff00 */
[----:B------:R-:W-:Y:S02]  /*0b90*/  LEA R14, P1, R4, R7, 0x1 ;  /* 0x00000007040e7211 */ /* 0x000fe400078208ff */
[----:B------:R-:W-:Y:S02]  /*0ba0*/  CS2R R54, SRZ ;  /* 0x0000000000367805 */ /* 0x000fe4000001ff00 */
[----:B------:R-:W-:Y:S01]  /*0bb0*/  LOP3.LUT R10, R3, 0x90, RZ, 0xc0, !PT ;  /* 0x00000090030a7812 */ /* 0x000fe200078ec0ff */
[----:B------:R-:W-:Y:S01]  /*0bc0*/  IMAD.MOV.U32 R3, RZ, RZ, -0x800000 ;  /* 0xff800000ff037424 */ /* 0x000fe200078e00ff */
[----:B------:R-:W-:Y:S01]  /*0bd0*/  LEA.HI.X.SX32 R12, R12, R5, 0x1, P0 ;  /* 0x000000050c0c7211 */ /* 0x000fe200000f0eff */
[----:B------:R-:W-:Y:S01]  /*0be0*/  IMAD.MOV.U32 R5, RZ, RZ, -0x800000 ;  /* 0xff800000ff057424 */ /* 0x000fe200078e00ff */
[----:B------:R-:W-:Y:S01]  /*0bf0*/  LEA.HI.X.SX32 R11, R4, R11, 0x1, P1 ;  /* 0x0000000b040b7211 */ /* 0x000fe200008f0eff */
[----:B------:R-:W-:Y:S01]  /*0c00*/  IMAD.MOV.U32 R4, RZ, RZ, 0x3f800000 ;  /* 0x3f800000ff047424 */ /* 0x000fe200078e00ff */
[----:B------:R-:W-:-:S02]  /*0c10*/  LOP3.LUT R10, R10, 0x17e, R9, 0x78, !PT ;  /* 0x0000017e0a0a7812 */ /* 0x000fc400078e7809 */
[----:B------:R-:W-:Y:S02]  /*0c20*/  CS2R R40, SRZ ;  /* 0x0000000000287805 */ /* 0x000fe4000001ff00 */
[----:B------:R-:W-:Y:S02]  /*0c30*/  LOP3.LUT R9, R9, 0x6, RZ, 0xc0, !PT ;  /* 0x0000000609097812 */ /* 0x000fe400078ec0ff */
[----:B------:R-:W-:Y:S02]  /*0c40*/  CS2R R42, SRZ ;  /* 0x00000000002a7805 */ /* 0x000fe4000001ff00 */
[----:B------:R-:W-:Y:S02]  /*0c50*/  MOV R18, 0xff800000 ;  /* 0xff80000000127802 */ /* 0x000fe40000000f00 */
[----:B------:R-:W-:Y:S02]  /*0c60*/  CS2R R44, SRZ ;  /* 0x00000000002c7805 */ /* 0x000fe4000001ff00 */
[----:B------:R-:W-:-:S02]  /*0c70*/  MOV R17, 0x3f800000 ;  /* 0x3f80000000117802 */ /* 0x000fc40000000f00 */
[----:B------:R-:W-:Y:S02]  /*0c80*/  CS2R R46, SRZ ;  /* 0x00000000002e7805 */ /* 0x000fe4000001ff00 */
[----:B------:R-:W-:Y:S01]  /*0c90*/  MOV R16, 0xff800000 ;  /* 0xff80000000107802 */ /* 0x000fe20000000f00 */
[----:B------:R-:W-:Y:S01]  /*0ca0*/  UMOV UR6, URZ ;  /* 0x0000003f00067c82 */ /* 0x000fe20008000000 */
[C---:B------:R-:W-:Y:S01]  /*0cb0*/  LOP3.LUT R8, R13.reuse, 0x88, RZ, 0xfc, !PT ;  /* 0x000000880d087812 */ /* 0x040fe200078efcff */
[----:B------:R-:W-:Y:S01]  /*0cc0*/  UMOV UR7, URZ ;  /* 0x0000003f00077c82 */ /* 0x000fe20008000000 */
[C---:B------:R-:W-:Y:S01]  /*0cd0*/  LOP3.LUT R7, R13.reuse, 0x80, RZ, 0xfc, !PT ;  /* 0x000000800d077812 */ /* 0x040fe200078efcff */
[----:B------:R-:W-:Y:S01]  /*0ce0*/  UMOV UR4, URZ ;  /* 0x0000003f00047c82 */ /* 0x000fe20008000000 */
[----:B------:R-:W-:Y:S01]  /*0cf0*/  LOP3.LUT R6, R13, 0x8, RZ, 0xfc, !PT ;  /* 0x000000080d067812 */ /* 0x000fe200078efcff */
[----:B------:R-:W-:Y:S01]  /*0d00*/  UMOV UR5, URZ ;  /* 0x0000003f00057c82 */ /* 0x000fe20008000000 */
[----:B------:R-:W-:Y:S01]  /*0d10*/  ULDC UR12, c[0x0][0x238] ;  /* 0x00008e00000c7ab9 */ /* 0x000fe20000000800 */
[----:B------:R-:W-:Y:S01]  /*0d20*/  UMOV UR22, UR8 ;  /* 0x0000000800167c82 */ /* 0x000fe20008000000 */
[----:B------:R-:W-:-:S05]  /*0d30*/  UMOV UR23, 0xc0000010 ;  /* 0xc000001000177882 */ /* 0x000fca0000000000 */
.L_x_1:
[----:B------:R-:W-:Y:S01]  /*0d40*/  IMAD.U32 R22, RZ, RZ, UR4 ;  /* 0x00000004ff167e24 */ /* 0x000fe2000f8e00ff */
[----:B------:R-:W-:-:S04]  /*0d50*/  MOV R21, UR4 ;  /* 0x0000000400157c02 */ /* 0x000fc80008000f00 */
[----:B------:R-:W-:-:S04]  /*0d60*/  LEA R22, P0, R22, R15, 0x1 ;  /* 0x0000000f16167211 */ /* 0x000fc800078008ff */
[----:B------:R-:W-:-:S05]  /*0d70*/  LEA.HI.X.SX32 R23, R21, R12, 0x1, P0 ;  /* 0x0000000c15177211 */ /* 0x000fca00000f0eff */
[----:B------:R0:W2:Y:S01]  /*0d80*/  LDG.E.U16 R21, desc[UR24][R22.64] ;  /* 0x0000001816157981 */ /* 0x0000a2000c1e1500 */
[----:B------:R-:W-:Y:S01]  /*0d90*/  IMAD.U32 R56, RZ, RZ, UR5 ;  /* 0x00000005ff387e24 */ /* 0x000fe2000f8e00ff */
[----:B------:R-:W-:Y:S01]  /*0da0*/  USHF.L.U32 UR8, UR10, 0x5, URZ ;  /* 0x000000050a087899 */ /* 0x000fe2000800063f */
[----:B------:R-:W-:Y:S01]  /*0db0*/  IADD3 R58, P1, R9, UR6, RZ ;  /* 0x00000006093a7c10 */ /* 0x000fe2000ff3e0ff */
[----:B------:R-:W-:Y:S02]  /*0dc0*/  BAR.SYNC.DEFER_BLOCKING 0x0 ;  /* 0x0000000000007b1d */ /* 0x000fe40000010000 */
[----:B------:R-:W-:Y:S01]  /*0dd0*/  ULOP3.LUT UR8, UR8, 0x80, URZ, 0xc0, !UPT ;  /* 0x0000008008087892 */ /* 0x000fe2000f8ec03f */
[CC--:B------:R-:W-:Y:S02]  /*0de0*/  ISETP.GT.U32.AND P6, PT, R58.reuse, R13.reuse, PT ;  /* 0x0000000d3a00720c */ /* 0x0c0fe40003fc4070 */
[----:B------:R-:W-:Y:S01]  /*0df0*/  ISETP.GE.U32.AND P0, PT, R58, R13, PT ;  /* 0x0000000d3a00720c */ /* 0x000fe20003f06070 */
[----:B0-----:R-:W-:Y:S01]  /*0e00*/  IMAD.U32 R23, RZ, RZ, UR5 ;  /* 0x00000005ff177e24 */ /* 0x001fe2000f8e00ff */
[----:B------:R-:W-:Y:S01]  /*0e10*/  ULEA.HI UR8, UR15, UR8, URZ, 0x1c ;  /* 0x000000080f087291 */ /* 0x000fe2000f8fe03f */
[----:B------:R-:W-:Y:S01]  /*0e20*/  IADD3.X R60, RZ, UR7, RZ, P1, !PT ;  /* 0x00000007ff3c7c10 */ /* 0x000fe20008ffe4ff */
[----:B------:R-:W-:Y:S01]  /*0e30*/  UMOV UR16, 0x100 ;  /* 0x0000010000107882 */ /* 0x000fe20000000000 */
[----:B------:R-:W-:Y:S01]  /*0e40*/  UMOV UR17, 0x40000040 ;  /* 0x4000004000117882 */ /* 0x000fe20000000000 */
[----:B------:R-:W-:Y:S01]  /*0e50*/  LEA R22, P5, R23, R14, 0x1 ;  /* 0x0000000e17167211 */ /* 0x000fe200078a08ff */
[----:B------:R-:W-:Y:S01]  /*0e60*/  ULOP3.LUT UR8, UR8, 0x3fff, URZ, 0xc0, !UPT ;  /* 0x00003fff08087892 */ /* 0x000fe2000f8ec03f */
[----:B------:R-:W-:Y:S01]  /*0e70*/  P2R R59, PR, RZ, 0x40 ;  /* 0x00000040ff3b7803 */ /* 0x000fe20000000000 */
[----:B------:R-:W-:Y:S01]  /*0e80*/  UMOV UR9, URZ ;  /* 0x0000003f00097c82 */ /* 0x000fe20008000000 */
[----:B------:R-:W-:Y:S01]  /*0e90*/  LEA.HI.X.SX32 R23, R56, R11, 0x1, P5 ;  /* 0x0000000b38177211 */ /* 0x000fe200028f0eff */
[----:B------:R-:W-:Y:S01]  /*0ea0*/  UIADD3.64 UR16, UR8, UR16, URZ ;  /* 0x0000001008107297 */ /* 0x000fe2000fffe03f */
[----:B------:R-:W-:Y:S01]  /*0eb0*/  IADD3 R56, P1, R58, 0x8, RZ ;  /* 0x000000083a387810 */ /* 0x000fe20007f3e0ff */
[----:B------:R-:W-:Y:S01]  /*0ec0*/  UMOV UR21, 0x40000040 ;  /* 0x4000004000157882 */ /* 0x000fe20000000000 */
[----:B------:R-:W-:Y:S01]  /*0ed0*/  UMOV UR20, UR8 ;  /* 0x0000000800147c82 */ /* 0x000fe20008000000 */
[----:B------:R-:W-:Y:S01]  /*0ee0*/  UMOV UR18, UR22 ;  /* 0x0000001600127c82 */ /* 0x000fe20008000000 */
[----:B------:R-:W-:Y:S01]  /*0ef0*/  UMOV UR19, UR23 ;  /* 0x0000001700137c82 */ /* 0x000fe20008000000 */
[----:B------:R-:W-:Y:S01]  /*0f00*/  ISETP.GE.U32.AND.EX P0, PT, R60, RZ, PT, P0 ;  /* 0x000000ff3c00720c */ /* 0x000fe20003f06100 */
[----:B------:R-:W-:Y:S01]  /*0f10*/  IMAD.X R57, RZ, RZ, R60, P1 ;  /* 0x000000ffff397224 */ /* 0x000fe200008e063c */
[----:B------:R-:W-:-:S02]  /*0f20*/  ISETP.GT.U32.AND P4, PT, R58, R6, PT ;  /* 0x000000063a00720c */ /* 0x000fc40003f84070 */
[C---:B------:R-:W-:Y:S02]  /*0f30*/  ISETP.GE.U32.AND P2, PT, R58.reuse, R6, PT ;  /* 0x000000063a00720c */ /* 0x040fe40003f46070 */
[CC--:B------:R-:W-:Y:S02]  /*0f40*/  ISETP.GT.U32.AND P3, PT, R58.reuse, R7.reuse, PT ;  /* 0x000000073a00720c */ /* 0x0c0fe40003f64070 */
[C---:B------:R-:W-:Y:S02]  /*0f50*/  ISETP.GE.U32.AND P5, PT, R58.reuse, R7, PT ;  /* 0x000000073a00720c */ /* 0x040fe40003fa6070 */
[----:B------:R-:W-:Y:S02]  /*0f60*/  ISETP.GT.U32.AND P1, PT, R58, R8, PT ;  /* 0x000000083a00720c */ /* 0x000fe40003f24070 */
[C---:B------:R-:W-:Y:S02]  /*0f70*/  ISETP.GT.U32.AND.EX P4, PT, R60.reuse, RZ, PT, P4 ;  /* 0x000000ff3c00720c */ /* 0x040fe40003f84140 */
[----:B------:R-:W-:-:S02]  /*0f80*/  ISETP.GE.U32.AND.EX P2, PT, R60, RZ, PT, P2 ;  /* 0x000000ff3c00720c */ /* 0x000fc40003f46120 */
[C---:B------:R-:W-:Y:S02]  /*0f90*/  ISETP.GT.U32.AND.EX P3, PT, R60.reuse, RZ, PT, P3 ;  /* 0x000000ff3c00720c */ /* 0x040fe40003f64130 */
[C---:B------:R-:W-:Y:S02]  /*0fa0*/  ISETP.GE.U32.AND.EX P5, PT, R60.reuse, RZ, PT, P5 ;  /* 0x000000ff3c00720c */ /* 0x040fe40003fa6150 */
[----:B------:R-:W-:Y:S01]  /*0fb0*/  ISETP.GT.U32.AND.EX P1, PT, R60, RZ, PT, P1 ;  /* 0x000000ff3c00720c */ /* 0x000fe20003f24110 */
[----:B--2---:R0:W-:Y:S01]  /*0fc0*/  STS.U16 [R10+UR15+0x2000], R21 ;  /* 0x002000150a007988 */ /* 0x0041e2000800040f */
[----:B------:R1:W-:Y:S06]  /*0fd0*/  MEMBAR.ALL.CTA ;  /* 0x0000000000007992 */ /* 0x0003ec0000008000 */
[----:B-1----:R-:W1:Y:S02]  /*0fe0*/  FENCE.VIEW.ASYNC.S ;  /* 0x00000000000073c6 */ /* 0x002e640000000000 */
[----:B-1----:R-:W-:Y:S06]  /*0ff0*/  BAR.SYNC.DEFER_BLOCKING 0x0 ;  /* 0x0000000000007b1d */ /* 0x002fec0000010000 */
[----:B------:R1:W2:Y:S01]  /*1000*/  LDG.E.U16 R23, desc[UR24][R22.64] ;  /* 0x0000001816177981 */ /* 0x0002a2000c1e1500 */
[----:B------:R-:W-:-:S06]  /*1010*/  WARPGROUP.ARRIVE ;  /* 0x00000000000079c5 */ /* 0x000fcc0000000000 */
[----:B------:R-:W-:Y:S04]  /*1020*/  HGMMA.64x16x16.F32.BF16 R32, gdesc[UR20].tnspA, RZ, !UPT ;  /* 0x20200000142079f0 */ /* 0x000fe8000c7018ff */
[----:B------:R-:W-:Y:S03]  /*1030*/  HGMMA.64x16x16.F32.BF16 R24, gdesc[UR16].tnspA, RZ, !UPT, gsb0 ;  /* 0x20200000101879f0 */ /* 0x000fe6000c0018ff */
[----:B------:R-:W-:Y:S02]  /*1040*/  WARPGROUP.DEPBAR.LE gsb0, 0x0 ;  /* 0x00008000000079c5 */ /* 0x000fe40000010000 */
[----:B0-----:R-:W-:Y:S01]  /*1050*/  FMUL R21, R33, UR12 ;  /* 0x0000000c21157c20 */ /* 0x001fe20008400000 */
[----:B------:R-:W-:Y:S01]  /*1060*/  IADD3 R33, P6, R58, 0x9, RZ ;  /* 0x000000093a217810 */ /* 0x000fe20007fde0ff */
[----:B------:R-:W-:Y:S01]  /*1070*/  FMUL R34, R34, UR12 ;  /* 0x0000000c22227c20 */ /* 0x000fe20008400000 */
[----:B------:R-:W-:Y:S02]  /*1080*/  BAR.SYNC.DEFER_BLOCKING 0x0 ;  /* 0x0000000000007b1d */ /* 0x000fe40000010000 */
[----:B------:R-:W-:-:S02]  /*1090*/  FSEL R21, R21, -INF , !P0 ;  /* 0xff80000015157808 */ /* 0x000fc40004000000 */
[----:B------:R-:W-:Y:S01]  /*10a0*/  ISETP.GE.U32.AND P0, PT, R58, R8, PT ;  /* 0x000000083a00720c */ /* 0x000fe20003f06070 */
[----:B------:R-:W-:Y:S01]  /*10b0*/  IMAD.X R58, RZ, RZ, R60, P6 ;  /* 0x000000ffff3a7224 */ /* 0x000fe200030e063c */
[----:B------:R-:W-:Y:S01]  /*10c0*/  ISETP.NE.AND P6, PT, R59, RZ, PT ;  /* 0x000000ff3b00720c */ /* 0x000fe20003fc5270 */
[----:B------:R-:W-:Y:S01]  /*10d0*/  FMUL R59, R35, UR12 ;  /* 0x0000000c233b7c20 */ /* 0x000fe20008400000 */
[----:B------:R-:W-:Y:S01]  /*10e0*/  FSEL R35, R34, -INF , !P4 ;  /* 0xff80000022237808 */ /* 0x000fe20006000000 */
[----:B------:R-:W-:Y:S01]  /*10f0*/  FMUL R34, R36, UR12 ;  /* 0x0000000c24227c20 */ /* 0x000fe20008400000 */
[----:B------:R-:W-:Y:S01]  /*1100*/  FMUL R36, R32, UR12 ;  /* 0x0000000c20247c20 */ /* 0x000fe20008400000 */
[----:B------:R-:W-:Y:S02]  /*1110*/  ISETP.GT.U32.AND.EX P6, PT, R60, RZ, PT, P6 ;  /* 0x000000ff3c00720c */ /* 0x000fe40003fc4160 */
[----:B------:R-:W-:Y:S02]  /*1120*/  ISETP.GT.U32.AND P4, PT, R56, R13, PT ;  /* 0x0000000d3800720c */ /* 0x000fe40003f84070 */
[----:B-1----:R-:W-:-:S02]  /*1130*/  FSEL R22, R59, -INF , !P2 ;  /* 0xff8000003b167808 */ /* 0x002fc40005000000 */
[----:B------:R-:W-:Y:S02]  /*1140*/  ISETP.GT.U32.AND P2, PT, R33, R13, PT ;  /* 0x0000000d2100720c */ /* 0x000fe40003f44070 */
[----:B------:R-:W-:Y:S02]  /*1150*/  ISETP.GT.U32.AND.EX P4, PT, R57, RZ, PT, P4 ;  /* 0x000000ff3900720c */ /* 0x000fe40003f84140 */
[----:B------:R-:W-:Y:S01]  /*1160*/  FSEL R36, R36, -INF , !P6 ;  /* 0xff80000024247808 */ /* 0x000fe20007000000 */
[----:B------:R-:W-:Y:S01]  /*1170*/  FMUL R37, R37, UR12 ;  /* 0x0000000c25257c20 */ /* 0x000fe20008400000 */
[----:B------:R-:W-:Y:S02]  /*1180*/  ISETP.GT.U32.AND.EX P2, PT, R58, RZ, PT, P2 ;  /* 0x000000ff3a00720c */ /* 0x000fe40003f44120 */
[----:B------:R-:W-:Y:S02]  /*1190*/  FSEL R32, R34, -INF , !P4 ;  /* 0xff80000022207808 */ /* 0x000fe40006000000 */
[----:B------:R-:W-:-:S02]  /*11a0*/  FMNMX R59, R36, R21, !PT ;  /* 0x00000015243b7209 */ /* 0x000fc40007800000 */
[----:B------:R-:W-:Y:S02]  /*11b0*/  FSEL R34, R37, -INF , !P2 ;  /* 0xff80000025227808 */ /* 0x000fe40005000000 */
[----:B------:R-:W-:Y:S02]  /*11c0*/  FMNMX R59, R32, R59, !PT ;  /* 0x0000003b203b7209 */ /* 0x000fe40007800000 */
[C---:B------:R-:W-:Y:S02]  /*11d0*/  ISETP.GT.U32.AND P4, PT, R56.reuse, R7, PT ;  /* 0x000000073800720c */ /* 0x040fe40003f84070 */
[----:B------:R-:W-:Y:S02]  /*11e0*/  ISETP.GT.U32.AND P2, PT, R56, R8, PT ;  /* 0x000000083800720c */ /* 0x000fe40003f44070 */
[----:B------:R-:W-:Y:S01]  /*11f0*/  FMNMX R56, R34, R59, !PT ;  /* 0x0000003b22387209 */ /* 0x000fe20007800000 */
[----:B------:R-:W-:Y:S01]  /*1200*/  FMUL R37, R38, UR12 ;  /* 0x0000000c26257c20 */ /* 0x000fe20008400000 */
[----:B------:R-:W-:-:S03]  /*1210*/  FMUL R38, R39, UR12 ;  /* 0x0000000c27267c20 */ /* 0x000fc60008400000 */
[----:B------:R-:W0:Y:S01]  /*1220*/  SHFL.BFLY PT, R39, R56, 0x2, 0x1f ;  /* 0x0c401f0038277f89 */ /* 0x000e2200000e0000 */
[----:B------:R-:W-:Y:S02]  /*1230*/  FSEL R37, R37, -INF , !P6 ;  /* 0xff80000025257808 */ /* 0x000fe40007000000 */
[----:B------:R-:W-:Y:S01]  /*1240*/  ISETP.GT.U32.AND P6, PT, R33, R6, PT ;  /* 0x000000062100720c */ /* 0x000fe20003fc4070 */
[----:B------:R-:W-:Y:S01]  /*1250*/  FMUL R24, R24, UR12 ;  /* 0x0000000c18187c20 */ /* 0x000fe20008400000 */
[----:B------:R-:W-:Y:S02]  /*1260*/  FMUL R25, R25, UR12 ;  /* 0x0000000c19197c20 */ /* 0x000fe40008400000 */
[----:B------:R-:W-:Y:S01]  /*1270*/  ISETP.GT.U32.AND.EX P6, PT, R58, RZ, PT, P6 ;  /* 0x000000ff3a00720c */ /* 0x000fe20003fc4160 */
[----:B------:R-:W-:Y:S01]  /*1280*/  FMUL R28, R28, UR12 ;  /* 0x0000000c1c1c7c20 */ /* 0x000fe20008400000 */
[----:B------:R-:W-:Y:S02]  /*1290*/  ISETP.GE.U32.AND.EX P0, PT, R60, RZ, PT, P0 ;  /* 0x000000ff3c00720c */ /* 0x000fe40003f06100 */
[----:B------:R-:W-:-:S02]  /*12a0*/  FSEL R38, R38, -INF , !P6 ;  /* 0xff80000026267808 */ /* 0x000fc40007000000 */
[----:B------:R-:W-:Y:S02]  /*12b0*/  ISETP.GT.U32.AND P6, PT, R33, R7, PT ;  /* 0x000000072100720c */ /* 0x000fe40003fc4070 */
[----:B------:R-:W-:Y:S02]  /*12c0*/  FSEL R24, R24, -INF , !P3 ;  /* 0xff80000018187808 */ /* 0x000fe40005800000 */
[----:B------:R-:W-:Y:S02]  /*12d0*/  FMNMX R60, R35, R22, !PT ;  /* 0x00000016233c7209 */ /* 0x000fe40007800000 */
[----:B------:R-:W-:Y:S02]  /*12e0*/  ISETP.GT.U32.AND.EX P4, PT, R57, RZ, PT, P4 ;  /* 0x000000ff3900720c */ /* 0x000fe40003f84140 */
[----:B------:R-:W-:Y:S02]  /*12f0*/  FSEL R25, R25, -INF , !P5 ;  /* 0xff80000019197808 */ /* 0x000fe40006800000 */
[----:B0-----:R-:W-:Y:S01]  /*1300*/  FMNMX R59, R56, R39, !PT ;  /* 0x00000027383b7209 */ /* 0x001fe20007800000 */
[----:B------:R-:W-:Y:S01]  /*1310*/  FMUL R39, R29, UR12 ;  /* 0x0000000c1d277c20 */ /* 0x000fe20008400000 */
[----:B------:R-:W-:-:S02]  /*1320*/  ISETP.GT.U32.AND P3, PT, R33, R8, PT ;  /* 0x000000082100720c */ /* 0x000fc40003f64070 */
[----:B------:R-:W-:Y:S02]  /*1330*/  ISETP.GT.U32.AND.EX P6, PT, R58, RZ, PT, P6 ;  /* 0x000000ff3a00720c */ /* 0x000fe40003fc4160 */
[----:B------:R-:W-:Y:S02]  /*1340*/  FMNMX R33, R37, R60, !PT ;  /* 0x0000003c25217209 */ /* 0x000fe40007800000 */
[----:B------:R-:W-:Y:S02]  /*1350*/  FSEL R29, R28, -INF , !P4 ;  /* 0xff8000001c1d7808 */ /* 0x000fe40006000000 */
[----:B------:R-:W-:Y:S02]  /*1360*/  FMNMX R56, R24, R25, !PT ;  /* 0x0000001918387209 */ /* 0x000fe40007800000 */
[----:B------:R-:W-:Y:S02]  /*1370*/  FSEL R28, R39, -INF , !P6 ;  /* 0xff800000271c7808 */ /* 0x000fe40007000000 */
[----:B------:R-:W-:-:S02]  /*1380*/  FMNMX R33, R38, R33, !PT ;  /* 0x0000002126217209 */ /* 0x000fc40007800000 */
[----:B------:R-:W-:-:S03]  /*1390*/  FMNMX R39, R29, R56, !PT ;  /* 0x000000381d277209 */ /* 0x000fc60007800000 */
[----:B------:R-:W0:Y:S01]  /*13a0*/  SHFL.BFLY PT, R60, R33, 0x2, 0x1f ;  /* 0x0c401f00213c7f89 */ /* 0x000e2200000e0000 */
[----:B------:R-:W-:Y:S02]  /*13b0*/  FMNMX R61, R28, R39, !PT ;  /* 0x000000271c3d7209 */ /* 0x000fe40007800000 */
[----:B------:R-:W-:Y:S01]  /*13c0*/  ISETP.GT.U32.AND.EX P3, PT, R58, RZ, PT, P3 ;  /* 0x000000ff3a00720c */ /* 0x000fe20003f64130 */
[----:B------:R-:W1:Y:S04]  /*13d0*/  SHFL.BFLY PT, R56, R59, 0x1, 0x1f ;  /* 0x0c201f003b387f89 */ /* 0x000e6800000e0000 */
[----:B------:R-:W3:Y:S01]  /*13e0*/  SHFL.BFLY PT, R58, R61, 0x2, 0x1f ;  /* 0x0c401f003d3a7f89 */ /* 0x000ee200000e0000 */
[----:B------:R-:W-:Y:S01]  /*13f0*/  ISETP.GT.U32.AND.EX P2, PT, R57, RZ, PT, P2 ;  /* 0x000000ff3900720c */ /* 0x000fe20003f44120 */
[----:B------:R-:W-:Y:S01]  /*1400*/  FMUL R27, R27, UR12 ;  /* 0x0000000c1b1b7c20 */ /* 0x000fe20008400000 */
[----:B------:R-:W-:Y:S01]  /*1410*/  FMUL R30, R30, UR12 ;  /* 0x0000000c1e1e7c20 */ /* 0x000fe20008400000 */
[----:B0-----:R-:W-:-:S02]  /*1420*/  FMNMX R57, R33, R60, !PT ;  /* 0x0000003c21397209 */ /* 0x001fc40007800000 */
[----:B-1----:R-:W-:-:S03]  /*1430*/  FMNMX R33, R59, R56, !PT ;  /* 0x000000383b217209 */ /* 0x002fc60007800000 */
[----:B------:R-:W0:Y:S01]  /*1440*/  SHFL.BFLY PT, R56, R57, 0x1, 0x1f ;  /* 0x0c201f0039387f89 */ /* 0x000e2200000e0000 */
[----:B---3--:R-:W-:Y:S01]  /*1450*/  FMNMX R39, R61, R58, !PT ;  /* 0x0000003a3d277209 */ /* 0x008fe20007800000 */
[----:B------:R-:W-:Y:S01]  /*1460*/  FMUL R58, R26, UR12 ;  /* 0x0000000c1a3a7c20 */ /* 0x000fe20008400000 */
[----:B------:R-:W-:Y:S01]  /*1470*/  FSEL R27, R27, -INF , !P0 ;  /* 0xff8000001b1b7808 */ /* 0x000fe20004000000 */
[----:B------:R-:W-:-:S03]  /*1480*/  FMUL R26, R31, UR12 ;  /* 0x0000000c1f1a7c20 */ /* 0x000fc60008400000 */
[----:B------:R-:W-:Y:S02]  /*1490*/  FSEL R58, R58, -INF , !P1 ;  /* 0xff8000003a3a7808 */ /* 0x000fe40004800000 */
[----:B------:R-:W-:Y:S02]  /*14a0*/  FSEL R30, R30, -INF , !P2 ;  /* 0xff8000001e1e7808 */ /* 0x000fe40005000000 */
[----:B------:R-:W-:Y:S02]  /*14b0*/  FMNMX R31, R58, R27, !PT ;  /* 0x0000001b3a1f7209 */ /* 0x000fe40007800000 */
[----:B------:R-:W-:Y:S02]  /*14c0*/  FMNMX R33, R33, R18, !PT ;  /* 0x0000001221217209 */ /* 0x000fe40007800000 */
[----:B------:R-:W-:Y:S02]  /*14d0*/  FSEL R26, R26, -INF , !P3 ;  /* 0xff8000001a1a7808 */ /* 0x000fe40005800000 */
[----:B------:R-:W-:Y:S01]  /*14e0*/  FMNMX R31, R30, R31, !PT ;  /* 0x0000001f1e1f7209 */ /* 0x000fe20007800000 */
[----:B------:R-:W-:-:S03]  /*14f0*/  FADD R36, R36, -R33 ;  /* 0x8000002124247221 */ /* 0x000fc60000000000 */
[----:B------:R-:W-:Y:S01]  /*1500*/  FMNMX R31, R26, R31, !PT ;  /* 0x0000001f1a1f7209 */ /* 0x000fe20007800000 */
[----:B------:R-:W-:Y:S01]  /*1510*/  FMUL R61, R36, 1.4426950216293334961 ;  /* 0x3fb8aa3b243d7820 */ /* 0x000fe20000400000 */
[----:B------:R-:W-:Y:S01]  /*1520*/  FADD R36, R21, -R33 ;  /* 0x8000002115247221 */ /* 0x000fe20000000000 */
[----:B0-----:R-:W-:Y:S02]  /*1530*/  FMNMX R57, R57, R56, !PT ;  /* 0x0000003839397209 */ /* 0x001fe40007800000 */
[----:B------:R-:W0:Y:S01]  /*1540*/  SHFL.BFLY PT, R60, R31, 0x2, 0x1f ;  /* 0x0c401f001f3c7f89 */ /* 0x000e2200000e0000 */
[----:B------:R-:W-:-:S03]  /*1550*/  FMUL R56, R36, 1.4426950216293334961 ;  /* 0x3fb8aa3b24387820 */ /* 0x000fc60000400000 */
[----:B------:R-:W1:Y:S01]  /*1560*/  SHFL.BFLY PT, R36, R39, 0x1, 0x1f ;  /* 0x0c201f0027247f89 */ /* 0x000e6200000e0000 */
[--C-:B------:R-:W-:Y:S01]  /*1570*/  FADD R59, R32, -R33.reuse ;  /* 0x80000021203b7221 */ /* 0x100fe20000000000 */
[----:B------:R-:W-:Y:S01]  /*1580*/  FMNMX R32, R57, R5, !PT ;  /* 0x0000000539207209 */ /* 0x000fe20007800000 */
[----:B------:R-:W-:Y:S01]  /*1590*/  FADD R57, R34, -R33 ;  /* 0x8000002122397221 */ /* 0x000fe20000000000 */
[----:B------:R3:W-:Y:S01]  /*15a0*/  MUFU.EX2 R21, R61 ;  /* 0x0000003d00157308 */ /* 0x0007e20000000800 */
[----:B------:R-:W-:Y:S01]  /*15b0*/  FMUL R59, R59, 1.4426950216293334961 ;  /* 0x3fb8aa3b3b3b7820 */ /* 0x000fe20000400000 */
[----:B0-----:R-:W-:Y:S02]  /*15c0*/  FMNMX R60, R31, R60, !PT ;  /* 0x0000003c1f3c7209 */ /* 0x001fe40007800000 */
[----:B-1----:R-:W-:-:S03]  /*15d0*/  FMNMX R31, R39, R36, !PT ;  /* 0x00000024271f7209 */ /* 0x002fc60007800000 */
[----:B------:R-:W0:Y:S01]  /*15e0*/  SHFL.BFLY PT, R39, R60, 0x1, 0x1f ;  /* 0x0c201f003c277f89 */ /* 0x000e2200000e0000 */
[----:B---3--:R-:W-:Y:S01]  /*15f0*/  FMUL R61, R57, 1.4426950216293334961 ;  /* 0x3fb8aa3b393d7820 */ /* 0x008fe20000400000 */
[--C-:B------:R-:W-:Y:S01]  /*1600*/  FADD R57, R35, -R32.reuse ;  /* 0x8000002023397221 */ /* 0x100fe20000000000 */
[----:B------:R1:W-:Y:S01]  /*1610*/  MUFU.EX2 R34, R59 ;  /* 0x0000003b00227308 */ /* 0x0003e20000000800 */
[--C-:B------:R-:W-:Y:S01]  /*1620*/  FADD R36, R37, -R32.reuse ;  /* 0x8000002025247221 */ /* 0x100fe20000000000 */
[----:B------:R-:W-:Y:S01]  /*1630*/  FMNMX R37, R31, R16, !PT ;  /* 0x000000101f257209 */ /* 0x000fe20007800000 */
[----:B-1----:R-:W-:Y:S01]  /*1640*/  FMUL R59, R57, 1.4426950216293334961 ;  /* 0x3fb8aa3b393b7820 */ /* 0x002fe20000400000 */
[----:B------:R-:W-:-:S04]  /*1650*/  FADD R57, R22, -R32 ;  /* 0x8000002016397221 */ /* 0x000fc80000000000 */
[----:B------:R-:W-:Y:S01]  /*1660*/  FMUL R57, R57, 1.4426950216293334961 ;  /* 0x3fb8aa3b39397820 */ /* 0x000fe20000400000 */
[----:B------:R-:W1:Y:S01]  /*1670*/  MUFU.EX2 R56, R56 ;  /* 0x0000003800387308 */ /* 0x000e620000000800 */
[--C-:B------:R-:W-:Y:S01]  /*1680*/  FADD R24, R24, -R37.reuse ;  /* 0x8000002518187221 */ /* 0x100fe20000000000 */
[----:B------:R-:W-:Y:S01]  /*1690*/  FMUL R31, R36, 1.4426950216293334961 ;  /* 0x3fb8aa3b241f7820 */ /* 0x000fe20000400000 */
[----:B------:R-:W-:Y:S01]  /*16a0*/  FADD R38, R38, -R32 ;  /* 0x8000002026267221 */ /* 0x000fe20000000000 */
[----:B------:R-:W-:Y:S01]  /*16b0*/  FADD R25, R25, -R37 ;  /* 0x8000002519197221 */ /* 0x000fe20000000000 */
[----:B0-----:R-:W-:-:S03]  /*16c0*/  FMNMX R60, R60, R39, !PT ;  /* 0x000000273c3c7209 */ /* 0x001fc60007800000 */
[----:B------:R0:W-:Y:S01]  /*16d0*/  MUFU.EX2 R22, R59 ;  /* 0x0000003b00167308 */ /* 0x0001e20000000800 */
[----:B------:R-:W-:Y:S01]  /*16e0*/  FMUL R36, R24, 1.4426950216293334961 ;  /* 0x3fb8aa3b18247820 */ /* 0x000fe20000400000 */
[----:B------:R-:W-:Y:S01]  /*16f0*/  FADD R24, R29, -R37 ;  /* 0x800000251d187221 */ /* 0x000fe20000000000 */
[----:B------:R-:W-:-:S05]  /*1700*/  FMNMX R39, R60, R3, !PT ;  /* 0x000000033c277209 */ /* 0x000fca0007800000 */
[----:B------:R-:W3:Y:S01]  /*1710*/  MUFU.EX2 R57, R57 ;  /* 0x0000003900397308 */ /* 0x000ee20000000800 */
[----:B------:R-:W-:Y:S01]  /*1720*/  FMUL R38, R38, 1.4426950216293334961 ;  /* 0x3fb8aa3b26267820 */ /* 0x000fe20000400000 */
[----:B------:R-:W-:Y:S01]  /*1730*/  FMUL R25, R25, 1.4426950216293334961 ;  /* 0x3fb8aa3b19197820 */ /* 0x000fe20000400000 */
[----:B------:R-:W-:Y:S01]  /*1740*/  FADD R28, R28, -R37 ;  /* 0x800000251c1c7221 */ /* 0x000fe20000000000 */
[----:B0-----:R-:W-:-:S04]  /*1750*/  FMUL R59, R24, 1.4426950216293334961 ;  /* 0x3fb8aa3b183b7820 */ /* 0x001fc80000400000 */
[----:B------:R-:W0:Y:S01]  /*1760*/  MUFU.EX2 R35, R61 ;  /* 0x0000003d00237308 */ /* 0x000e220000000800 */
[----:B------:R-:W-:Y:S01]  /*1770*/  FADD R24, R58, -R39 ;  /* 0x800000273a187221 */ /* 0x000fe20000000000 */
[----:B------:R-:W-:-:S06]  /*1780*/  FMUL R28, R28, 1.4426950216293334961 ;  /* 0x3fb8aa3b1c1c7820 */ /* 0x000fcc0000400000 */
[----:B------:R-:W4:Y:S01]  /*1790*/  MUFU.EX2 R31, R31 ;  /* 0x0000001f001f7308 */ /* 0x000f220000000800 */
[----:B------:R-:W-:Y:S01]  /*17a0*/  FMUL R60, R24, 1.4426950216293334961 ;  /* 0x3fb8aa3b183c7820 */ /* 0x000fe20000400000 */
[----:B------:R-:W-:Y:S01]  /*17b0*/  FADD R30, R30, -R39 ;  /* 0x800000271e1e7221 */ /* 0x000fe20000000000 */
[----:B-1----:R-:W-:-:S05]  /*17c0*/  F2FP.BF16.F32.PACK_AB R24, R56, R21 ;  /* 0x000000153818723e */ /* 0x002fca00000010ff */
[----:B------:R-:W-:Y:S08]  /*17d0*/  MUFU.EX2 R36, R36 ;  /* 0x0000002400247308 */ /* 0x000ff00000000800 */
[----:B------:R1:W5:Y:S08]  /*17e0*/  MUFU.EX2 R29, R25 ;  /* 0x00000019001d7308 */ /* 0x0003700000000800 */
[----:B------:R-:W5:Y:S01]  /*17f0*/  MUFU.EX2 R38, R38 ;  /* 0x0000002600267308 */ /* 0x000f620000000800 */
[----:B-1----:R-:W-:Y:S01]  /*1800*/  FADD R25, R27, -R39 ;  /* 0x800000271b197221 */ /* 0x002fe20000000000 */
[----:B------:R-:W-:-:S03]  /*1810*/  FADD R27, R21, R56 ;  /* 0x00000038151b7221 */ /* 0x000fc60000000000 */
[----:B------:R-:W-:Y:S01]  /*1820*/  FMUL R21, R25, 1.4426950216293334961 ;  /* 0x3fb8aa3b19157820 */ /* 0x000fe20000400000 */
[----:B---3--:R-:W-:Y:S02]  /*1830*/  F2FP.BF16.F32.PACK_AB R25, R57, R22 ;  /* 0x000000163919723e */ /* 0x008fe400000010ff */
[----:B------:R-:W1:Y:S01]  /*1840*/  MUFU.EX2 R59, R59 ;  /* 0x0000003b003b7308 */ /* 0x000e620000000800 */
[----:B--2---:R2:W-:Y:S01]  /*1850*/  STS.U16 [R10+UR15+0x2000], R23 ;  /* 0x002000170a007988 */ /* 0x0045e2000800040f */
[----:B------:R3:W-:Y:S06]  /*1860*/  MEMBAR.ALL.CTA ;  /* 0x0000000000007992 */ /* 0x0007ec0000008000 */
[----:B---3--:R-:W3:Y:S01]  /*1870*/  FENCE.VIEW.ASYNC.S ;  /* 0x00000000000073c6 */ /* 0x008ee20000000000 */
[----:B------:R0:W1:Y:S02]  /*1880*/  MUFU.EX2 R58, R28 ;  /* 0x0000001c003a7308 */ /* 0x0000640000000800 */
[----:B0-----:R-:W-:Y:S01]  /*1890*/  FADD R28, R22, R57 ;  /* 0x00000039161c7221 */ /* 0x001fe20000000000 */
[----:B------:R-:W-:Y:S01]  /*18a0*/  FMUL R22, R30, 1.4426950216293334961 ;  /* 0x3fb8aa3b1e167820 */ /* 0x000fe20000400000 */
[----:B------:R-:W-:Y:S01]  /*18b0*/  FADD R30, R34, R27 ;  /* 0x0000001b221e7221 */ /* 0x000fe20000000000 */
[----:B------:R-:W-:-:S03]  /*18c0*/  FADD R27, R26, -R39 ;  /* 0x800000271a1b7221 */ /* 0x000fc60000000000 */
[----:B------:R-:W-:Y:S01]  /*18d0*/  MUFU.EX2 R60, R60 ;  /* 0x0000003c003c7308 */ /* 0x000fe20000000800 */
[C---:B------:R-:W-:Y:S01]  /*18e0*/  F2FP.BF16.F32.PACK_AB R26, R35.reuse, R34 ;  /* 0x00000022231a723e */ /* 0x040fe200000010ff */
[----:B--2---:R-:W-:Y:S01]  /*18f0*/  FADD R23, R35, R30 ;  /* 0x0000001e23177221 */ /* 0x004fe20000000000 */
[----:B------:R-:W-:Y:S01]  /*1900*/  FMUL R35, R27, 1.4426950216293334961 ;  /* 0x3fb8aa3b1b237820 */ /* 0x000fe20000400000 */
[----:B----4-:R-:W-:-:S04]  /*1910*/  FADD R27, R31, R28 ;  /* 0x0000001c1f1b7221 */ /* 0x010fc80000000000 */
[----:B------:R-:W0:Y:S01]  /*1920*/  MUFU.EX2 R21, R21 ;  /* 0x0000001500157308 */ /* 0x000e220000000800 */
[----:B-----5:R-:W-:Y:S01]  /*1930*/  FADD R30, R36, R29 ;  /* 0x0000001d241e7221 */ /* 0x020fe20000000000 */
[----:B------:R-:W-:Y:S01]  /*1940*/  FADD R34, R38, R27 ;  /* 0x0000001b26227221 */ /* 0x000fe20000000000 */
[----:B------:R-:W-:-:S05]  /*1950*/  F2FP.BF16.F32.PACK_AB R28, R29, R36 ;  /* 0x000000241d1c723e */ /* 0x000fca00000010ff */
[----:B------:R-:W2:Y:S01]  /*1960*/  MUFU.EX2 R22, R22 ;  /* 0x0000001600167308 */ /* 0x000ea20000000800 */
[----:B-1----:R-:W-:Y:S01]  /*1970*/  FADD R29, R59, R30 ;  /* 0x0000001e3b1d7221 */ /* 0x002fe20000000000 */
[----:B------:R-:W-:Y:S02]  /*1980*/  F2FP.BF16.F32.PACK_AB R30, R58, R59 ;  /* 0x0000003b3a1e723e */ /* 0x000fe400000010ff */
[----:B---3--:R-:W1:Y:S04]  /*1990*/  SHFL.BFLY PT, R59, R34, 0x2, 0x1f ;  /* 0x0c401f00223b7f89 */ /* 0x008e6800000e0000 */
[----:B------:R-:W3:Y:S01]  /*19a0*/  MUFU.EX2 R35, R35 ;  /* 0x0000002300237308 */ /* 0x000ee20000000800 */
[----:B------:R-:W-:Y:S01]  /*19b0*/  F2FP.BF16.F32.PACK_AB R27, R38, R31 ;  /* 0x0000001f261b723e */ /* 0x000fe200000010ff */
[----:B0-----:R-:W-:Y:S01]  /*19c0*/  FADD R31, R60, R21 ;  /* 0x000000153c1f7221 */ /* 0x001fe20000000000 */
[----:B------:R-:W-:Y:S01]  /*19d0*/  FADD R56, -R33, R18 ;  /* 0x0000001221387221 */ /* 0x000fe20000000100 */
[----:B------:R-:W-:-:S02]  /*19e0*/  FADD R29, R58, R29 ;  /* 0x0000001d3a1d7221 */ /* 0x000fc40000000000 */
[----:B--2---:R-:W-:Y:S01]  /*19f0*/  FADD R36, R22, R31 ;  /* 0x0000001f16247221 */ /* 0x004fe20000000000 */
[----:B------:R-:W-:Y:S01]  /*1a00*/  FADD R16, -R37, R16 ;  /* 0x0000001025107221 */ /* 0x000fe20000000100 */
[----:B------:R-:W-:Y:S01]  /*1a10*/  FMUL R58, R56, 1.4426950216293334961 ;  /* 0x3fb8aa3b383a7820 */ /* 0x000fe20000400000 */
[----:B------:R-:W-:Y:S01]  /*1a20*/  FADD R56, -R32, R5 ;  /* 0x0000000520387221 */ /* 0x000fe20000000100 */
[----:B------:R-:W-:Y:S01]  /*1a30*/  FADD R3, -R39, R3 ;  /* 0x0000000327037221 */ /* 0x000fe20000000100 */
[----:B---3--:R-:W-:Y:S01]  /*1a40*/  FADD R31, R35, R36 ;  /* 0x00000024231f7221 */ /* 0x008fe20000000000 */
[----:B------:R-:W-:Y:S01]  /*1a50*/  FMUL R16, R16, 1.4426950216293334961 ;  /* 0x3fb8aa3b10107820 */ /* 0x000fe20000400000 */
[----:B------:R-:W0:Y:S01]  /*1a60*/  SHFL.BFLY PT, R36, R29, 0x2, 0x1f ;  /* 0x0c401f001d247f89 */ /* 0x000e2200000e0000 */
[----:B------:R-:W-:Y:S01]  /*1a70*/  FMUL R56, R56, 1.4426950216293334961 ;  /* 0x3fb8aa3b38387820 */ /* 0x000fe20000400000 */
[----:B------:R-:W-:Y:S02]  /*1a80*/  FMUL R3, R3, 1.4426950216293334961 ;  /* 0x3fb8aa3b03037820 */ /* 0x000fe40000400000 */
[----:B------:R-:W2:Y:S01]  /*1a90*/  SHFL.BFLY PT, R18, R31, 0x2, 0x1f ;  /* 0x0c401f001f127f89 */ /* 0x000ea200000e0000 */
[----:B-1----:R-:W-:Y:S01]  /*1aa0*/  FADD R59, R34, R59 ;  /* 0x0000003b223b7221 */ /* 0x002fe20000000000 */
[----:B------:R-:W1:Y:S08]  /*1ab0*/  MUFU.EX2 R5, R58 ;  /* 0x0000003a00057308 */ /* 0x000e700000000800 */
[----:B------:R-:W3:Y:S08]  /*1ac0*/  MUFU.EX2 R57, R56 ;  /* 0x0000003800397308 */ /* 0x000ef00000000800 */
[----:B------:R-:W4:Y:S08]  /*1ad0*/  MUFU.EX2 R16, R16 ;  /* 0x0000001000107308 */ /* 0x000f300000000800 */
[----:B------:R-:W5:Y:S01]  /*1ae0*/  MUFU.EX2 R34, R3 ;  /* 0x0000000300227308 */ /* 0x000f620000000800 */
[----:B------:R-:W5:Y:S01]  /*1af0*/  SHFL.BFLY PT, R38, R23, 0x2, 0x1f ;  /* 0x0c401f0017267f89 */ /* 0x000f6200000e0000 */
[-C--:B-1----:R-:W-:Y:S01]  /*1b00*/  FMUL R48, R48, R5.reuse ;  /* 0x0000000530307220 */ /* 0x082fe20000400000 */
[-C--:B------:R-:W-:Y:S01]  /*1b10*/  FMUL R49, R49, R5.reuse ;  /* 0x0000000531317220 */ /* 0x080fe20000400000 */
[-C--:B------:R-:W-:Y:S01]  /*1b20*/  FMUL R52, R52, R5.reuse ;  /* 0x0000000534347220 */ /* 0x080fe20000400000 */
[----:B------:R-:W-:Y:S01]  /*1b30*/  FMUL R53, R53, R5 ;  /* 0x0000000535357220 */ /* 0x000fe20000400000 */
[-C--:B---3--:R-:W-:Y:S01]  /*1b40*/  FMUL R50, R50, R57.reuse ;  /* 0x0000003932327220 */ /* 0x088fe20000400000 */
[-C--:B------:R-:W-:Y:S01]  /*1b50*/  FMUL R51, R51, R57.reuse ;  /* 0x0000003933337220 */ /* 0x080fe20000400000 */
[-C--:B------:R-:W-:Y:S01]  /*1b60*/  FMUL R54, R54, R57.reuse ;  /* 0x0000003936367220 */ /* 0x080fe20000400000 */
[----:B------:R-:W-:Y:S01]  /*1b70*/  FMUL R55, R55, R57 ;  /* 0x0000003937377220 */ /* 0x000fe20000400000 */
[-C--:B----4-:R-:W-:Y:S01]  /*1b80*/  FMUL R40, R40, R16.reuse ;  /* 0x0000001028287220 */ /* 0x090fe20000400000 */
[-C--:B------:R-:W-:Y:S01]  /*1b90*/  FMUL R41, R41, R16.reuse ;  /* 0x0000001029297220 */ /* 0x080fe20000400000 */
[-C--:B------:R-:W-:Y:S01]  /*1ba0*/  FMUL R44, R44, R16.reuse ;  /* 0x000000102c2c7220 */ /* 0x080fe20000400000 */
[----:B------:R-:W-:Y:S01]  /*1bb0*/  FMUL R45, R45, R16 ;  /* 0x000000102d2d7220 */ /* 0x000fe20000400000 */
[----:B0-----:R-:W-:Y:S01]  /*1bc0*/  FADD R36, R29, R36 ;  /* 0x000000241d247221 */ /* 0x001fe20000000000 */
[----:B--2---:R-:W-:Y:S01]  /*1bd0*/  FADD R18, R31, R18 ;  /* 0x000000121f127221 */ /* 0x004fe20000000000 */
[-C--:B-----5:R-:W-:Y:S01]  /*1be0*/  FMUL R42, R42, R34.reuse ;  /* 0x000000222a2a7220 */ /* 0x0a0fe20000400000 */
[-C--:B------:R-:W-:Y:S01]  /*1bf0*/  FMUL R43, R43, R34.reuse ;  /* 0x000000222b2b7220 */ /* 0x080fe20000400000 */
[-C--:B------:R-:W-:Y:S01]  /*1c00*/  FMUL R46, R46, R34.reuse ;  /* 0x000000222e2e7220 */ /* 0x080fe20000400000 */
[----:B------:R-:W-:Y:S01]  /*1c10*/  FMUL R47, R47, R34 ;  /* 0x000000222f2f7220 */ /* 0x000fe20000400000 */
[----:B------:R-:W-:-:S02]  /*1c20*/  F2FP.BF16.F32.PACK_AB R29, R21, R60 ;  /* 0x0000003c151d723e */ /* 0x000fc400000010ff */
[----:B------:R-:W-:Y:S01]  /*1c30*/  F2FP.BF16.F32.PACK_AB R31, R35, R22 ;  /* 0x00000016231f723e */ /* 0x000fe200000010ff */
[----:B------:R-:W-:Y:S01]  /*1c40*/  BAR.SYNC.DEFER_BLOCKING 0x0 ;  /* 0x0000000000007b1d */ /* 0x000fe20000010000 */
[----:B------:R-:W-:Y:S01]  /*1c50*/  FADD R23, R23, R38 ;  /* 0x0000002617177221 */ /* 0x000fe20000000000 */
[----:B------:R-:W-:-:S04]  /*1c60*/  UIADD3 UR6, UP0, UR6, 0x10, URZ ;  /* 0x0000001006067890 */ /* 0x000fc8000ff1e03f */
[----:B------:R-:W-:-:S06]  /*1c70*/  WARPGROUP.ARRIVE ;  /* 0x00000000000079c5 */ /* 0x000fcc0000000000 */
[----:B------:R-:W-:Y:S03]  /*1c80*/  HGMMA.64x16x16.F32.BF16 R48, R24, gdesc[UR20], R48 ;  /* 0x0020001418307df0 */ /* 0x000fe60008701830 */
[----:B------:R-:W-:Y:S01]  /*1c90*/  HGMMA.64x16x16.F32.BF16 R40, R28, gdesc[UR20], R40, gsb0 ;  /* 0x002000141c287df0 */ /* 0x000fe20008001828 */
[----:B------:R-:W0:Y:S01]  /*1ca0*/  SHFL.BFLY PT, R22, R23, 0x1, 0x1f ;  /* 0x0c201f0017167f89 */ /* 0x000e2200000e0000 */
[----:B------:R-:W-:-:S03]  /*1cb0*/  UIADD3.X UR7, URZ, UR7, URZ, UP0, !UPT ;  /* 0x000000073f077290 */ /* 0x000fc600087fe43f */
[----:B------:R-:W1:Y:S01]  /*1cc0*/  SHFL.BFLY PT, R3, R36, 0x1, 0x1f ;  /* 0x0c201f0024037f89 */ /* 0x000e6200000e0000 */
[----:B------:R-:W-:-:S03]  /*1cd0*/  UISETP.GE.U32.AND UP0, UPT, UR6, UR26, UPT ;  /* 0x0000001a0600728c */ /* 0x000fc6000bf06070 */
[----:B------:R-:W2:Y:S04]  /*1ce0*/  SHFL.BFLY PT, R38, R59, 0x1, 0x1f ;  /* 0x0c201f003b267f89 */ /* 0x000ea800000e0000 */
[----:B------:R-:W3:Y:S01]  /*1cf0*/  SHFL.BFLY PT, R21, R18, 0x1, 0x1f ;  /* 0x0c201f0012157f89 */ /* 0x000ee200000e0000 */
[----:B------:R-:W-:-:S06]  /*1d00*/  UISETP.GE.U32.AND.EX UP0, UPT, UR7, URZ, UPT, UP0 ;  /* 0x0000003f0700728c */ /* 0x000fcc000bf06100 */
[----:B------:R-:W-:Y:S01]  /*1d10*/  PLOP3.LUT P0, PT, PT, PT, UP0, 0x80, 0x0 ;  /* 0x000000000000781c */ /* 0x000fe20003f0f008 */
[----:B------:R-:W-:Y:S02]  /*1d20*/  ULEA UR5, UR13, UR5, 0x4 ;  /* 0x000000050d057291 */ /* 0x000fe4000f8e203f */
[----:B------:R-:W-:Y:S01]  /*1d30*/  ULEA UR4, UR11, UR4, 0x4 ;  /* 0x000000040b047291 */ /* 0x000fe2000f8e203f */
[----:B0-----:R-:W-:Y:S01]  /*1d40*/  FADD R22, R23, R22 ;  /* 0x0000001617167221 */ /* 0x001fe20000000000 */
[----:B-1----:R-:W-:-:S03]  /*1d50*/  FADD R3, R36, R3 ;  /* 0x0000000324037221 */ /* 0x002fc60000000000 */
[----:B------:R-:W-:Y:S01]  /*1d60*/  FFMA R20, R5, R20, R22 ;  /* 0x0000001405147223 */ /* 0x000fe20000000016 */
[----:B--2---:R-:W-:Y:S01]  /*1d70*/  FADD R38, R59, R38 ;  /* 0x000000263b267221 */ /* 0x004fe20000000000 */
[----:B------:R-:W-:Y:S01]  /*1d80*/  FFMA R17, R16, R17, R3 ;  /* 0x0000001110117223 */ /* 0x000fe20000000003 */
[----:B---3--:R-:W-:Y:S02]  /*1d90*/  FADD R21, R18, R21 ;  /* 0x0000001512157221 */ /* 0x008fe40000000000 */
[----:B------:R-:W-:Y:S01]  /*1da0*/  FFMA R4, R57, R4, R38 ;  /* 0x0000000439047223 */ /* 0x000fe20000000026 */
[----:B------:R-:W-:Y:S01]  /*1db0*/  MOV R3, R39 ;  /* 0x0000002700037202 */ /* 0x000fe20000000f00 */
[----:B------:R-:W-:Y:S02]  /*1dc0*/  WARPGROUP.DEPBAR.LE gsb0, 0x0 ;  /* 0x00008000000079c5 */ /* 0x000fe40000010000 */
[----:B------:R-:W-:Y:S01]  /*1dd0*/  FFMA R19, R34, R19, R21 ;  /* 0x0000001322137223 */ /* 0x000fe20000000015 */
[----:B------:R-:W-:Y:S01]  /*1de0*/  IMAD.MOV.U32 R16, RZ, RZ, R37 ;  /* 0x000000ffff107224 */ /* 0x000fe200078e0025 */
[----:B------:R-:W-:Y:S01]  /*1df0*/  MOV R18, R33 ;  /* 0x0000002100127202 */ /* 0x000fe20000000f00 */
[----:B------:R-:W-:Y:S01]  /*1e00*/  IMAD.MOV.U32 R5, RZ, RZ, R32 ;  /* 0x000000ffff057224 */ /* 0x000fe200078e0020 */
[----:B------:R-:W-:Y:S06]  /*1e10*/  @!P0 BRA `(.L_x_1) ;  /* 0xffffffec00c88947 */ /* 0x000fec000383ffff */
.L_x_0:
[C---:B------:R-:W-:Y:S01]  /*1e20*/  IMAD.SHL.U32 R6, R0.reuse, 0x8, RZ ;  /* 0x0000000800067824 */ /* 0x040fe200078e00ff */
[C---:B------:R-:W-:Y:S01]  /*1e30*/  LOP3.LUT R7, R0.reuse, 0xf, RZ, 0xc0, !PT ;  /* 0x0000000f00077812 */ /* 0x040fe200078ec0ff */
[----:B------:R-:W-:Y:S01]  /*1e40*/  IMAD.SHL.U32 R5, R0, 0x80, RZ ;  /* 0x0000008000057824 */ /* 0x000fe200078e00ff */
[----:B------:R-:W-:Y:S01]  /*1e50*/  FSETP.GT.AND P1, PT, |R17|, 8.50705917302346158658e+37, PT ;  /* 0x7e8000001100780b */ /* 0x000fe20003f24200 */
[----:B------:R-:W-:Y:S01]  /*1e60*/  FMUL R9, R44, 0.25 ;  /* 0x3e8000002c097820 */ /* 0x000fe20000400000 */
[----:B------:R-:W-:Y:S01]  /*1e70*/  LOP3.LUT R6, R6, 0x38, RZ, 0xc0, !PT ;  /* 0x0000003806067812 */ /* 0x000fe200078ec0ff */
[----:B------:R-:W-:Y:S01]  /*1e80*/  FMUL R11, R42, 0.25 ;  /* 0x3e8000002a0b7820 */ /* 0x000fe20000400000 */
[----:B------:R-:W-:Y:S01]  /*1e90*/  LOP3.LUT R14, R5, 0x800, RZ, 0xc0, !PT ;  /* 0x00000800050e7812 */ /* 0x000fe200078ec0ff */
[----:B------:R-:W-:Y:S01]  /*1ea0*/  FMUL R10, R51, 0.25 ;  /* 0x3e800000330a7820 */ /* 0x000fe20000400000 */
[----:B------:R-:W-:Y:S01]  /*1eb0*/  MOV R5, R19 ;  /* 0x0000001300057202 */ /* 0x000fe20000000f00 */
[----:B------:R-:W-:-:S02]  /*1ec0*/  VIADD R8, R6, UR15 ;  /* 0x0000000f06087c36 */ /* 0x000fc40008000000 */
[----:B------:R-:W-:Y:S01]  /*1ed0*/  FMUL R6, R47, 0.25 ;  /* 0x3e8000002f067820 */ /* 0x000fe20000400000 */
[----:B------:R-:W-:Y:S01]  /*1ee0*/  LEA R7, R7, UR15, 0x4 ;  /* 0x0000000f07077c11 */ /* 0x000fe2000f8e20ff */
[----:B------:R-:W-:Y:S01]  /*1ef0*/  BAR.SYNC.DEFER_BLOCKING 0x0 ;  /* 0x0000000000007b1d */ /* 0x000fe20000010000 */
[----:B------:R-:W-:Y:S02]  /*1f00*/  FSETP.GT.AND P4, PT, |R5|, 8.50705917302346158658e+37, PT ;  /* 0x7e8000000500780b */ /* 0x000fe40003f84200 */
[----:B------:R-:W-:Y:S01]  /*1f10*/  LOP3.LUT R3, R0, 0xf0, RZ, 0xc0, !PT ;  /* 0x000000f000037812 */ /* 0x000fe200078ec0ff */
[----:B------:R-:W-:Y:S01]  /*1f20*/  IMAD.IADD R14, R14, 0x1, R7 ;  /* 0x000000010e0e7824 */ /* 0x000fe200078e0207 */
[----:B------:R-:W-:Y:S01]  /*1f30*/  FSEL R47, R6, R47, P4 ;  /* 0x0000002f062f7208 */ /* 0x000fe20002000000 */
[----:B------:R-:W-:Y:S01]  /*1f40*/  FMUL R6, R45, 0.25 ;  /* 0x3e8000002d067820 */ /* 0x000fe20000400000 */
[----:B------:R-:W-:Y:S01]  /*1f50*/  FMUL R7, R46, 0.25 ;  /* 0x3e8000002e077820 */ /* 0x000fe20000400000 */
[----:B------:R-:W-:Y:S01]  /*1f60*/  LEA R3, R3, R8, 0x2 ;  /* 0x0000000803037211 */ /* 0x000fe200078e10ff */
[----:B------:R-:W-:Y:S01]  /*1f70*/  FMUL R8, R43, 0.25 ;  /* 0x3e8000002b087820 */ /* 0x000fe20000400000 */
[----:B------:R-:W-:Y:S01]  /*1f80*/  FSEL R22, R9, R44, P1 ;  /* 0x0000002c09167208 */ /* 0x000fe20000800000 */
        /* <DEDUP_REMOVED lines=8> */
[----:B------:R-:W-:Y:S01]  /*2010*/  IMAD.MOV.U32 R6, RZ, RZ, R20 ;  /* 0x000000ffff067224 */ /* 0x000fe200078e0014 */
[----:B------:R-:W-:Y:S01]  /*2020*/  FSEL R40, R7, R40, P1 ;  /* 0x0000002807287208 */ /* 0x000fe20000800000 */
[----:B------:R-:W-:Y:S01]  /*2030*/  ULDC.64 UR4, c[0x0][0x270] ;  /* 0x00009c0000047ab9 */ /* 0x000fe20000000a00 */
[----:B------:R-:W-:Y:S01]  /*2040*/  FSETP.GT.AND P0, PT, |R4|, 8.50705917302346158658e+37, PT ;  /* 0x7e8000000400780b */ /* 0x000fe20003f04200 */
[C---:B------:R-:W-:Y:S01]  /*2050*/  FMUL R7, R6.reuse, 8388608 ;  /* 0x4b00000006077820 */ /* 0x040fe20000400000 */
[----:B------:R-:W-:Y:S01]  /*2060*/  FSETP.GEU.AND P2, PT, R6, 1.175494350822287508e-38, PT ;  /* 0x008000000600780b */ /* 0x000fe20003f4e000 */
[----:B------:R-:W-:Y:S01]  /*2070*/  UIMAD UR4, UR14, UR4, URZ ;  /* 0x000000040e0472a4 */ /* 0x000fe2000f8e023f */
[----:B------:R-:W-:Y:S01]  /*2080*/  FSEL R23, R8, R55, P0 ;  /* 0x0000003708177208 */ /* 0x000fe20000000000 */
[----:B------:R-:W-:Y:S01]  /*2090*/  FMUL R8, R53, 0.25 ;  /* 0x3e80000035087820 */ /* 0x000fe20000400000 */
[----:B------:R-:W-:-:S02]  /*20a0*/  FSEL R16, R7, R6, !P2 ;  /* 0x0000000607107208 */ /* 0x000fc40005000000 */
[----:B------:R-:W-:Y:S01]  /*20b0*/  FSEL R24, R9, R54, P0 ;  /* 0x0000003609187208 */ /* 0x000fe20000000000 */
[----:B------:R-:W-:Y:S01]  /*20c0*/  FMUL R9, R52, 0.25 ;  /* 0x3e80000034097820 */ /* 0x000fe20000400000 */
[----:B------:R-:W-:Y:S01]  /*20d0*/  FSETP.GT.AND P3, PT, |R6|, 8.50705917302346158658e+37, PT ;  /* 0x7e8000000600780b */ /* 0x000fe20003f64200 */
[----:B------:R-:W-:Y:S01]  /*20e0*/  VIADD R7, R16, 0xc0cafb0d ;  /* 0xc0cafb0d10077836 */ /* 0x000fe20000000000 */
[----:B------:R-:W-:Y:S01]  /*20f0*/  FSEL R42, R11, R42, P4 ;  /* 0x0000002a0b2a7208 */ /* 0x000fe20002000000 */
[----:B------:R-:W-:Y:S01]  /*2100*/  FMUL R11, R50, 0.25 ;  /* 0x3e800000320b7820 */ /* 0x000fe20000400000 */
[----:B------:R-:W-:Y:S01]  /*2110*/  FSEL R25, R8, R53, P3 ;  /* 0x0000003508197208 */ /* 0x000fe20001800000 */
[----:B------:R-:W-:Y:S01]  /*2120*/  FMUL R8, R49, 0.25 ;  /* 0x3e80000031087820 */ /* 0x000fe20000400000 */
[----:B------:R-:W-:Y:S02]  /*2130*/  LOP3.LUT R7, R7, 0xff800000, RZ, 0xc0, !PT ;  /* 0xff80000007077812 */ /* 0x000fe400078ec0ff */
[----:B------:R-:W-:-:S02]  /*2140*/  FSEL R26, R9, R52, P3 ;  /* 0x00000034091a7208 */ /* 0x000fc40001800000 */
[----:B------:R-:W-:Y:S02]  /*2150*/  SHF.R.U32.HI R9, RZ, 0x1, R0 ;  /* 0x00000001ff097819 */ /* 0x000fe40000011600 */
[----:B------:R-:W-:Y:S02]  /*2160*/  FSEL R36, RZ, -23, P2 ;  /* 0xc1b80000ff247808 */ /* 0x000fe40001000000 */
[----:B------:R-:W-:Y:S02]  /*2170*/  I2FP.F32.S32 R13, R7 ;  /* 0x00000007000d7245 */ /* 0x000fe40000201400 */
[----:B------:R-:W-:Y:S02]  /*2180*/  FSEL R51, R10, R51, P0 ;  /* 0x000000330a337208 */ /* 0x000fe40000000000 */
[----:B------:R-:W-:Y:S01]  /*2190*/  FSEL R50, R11, R50, P0 ;  /* 0x000000320b327208 */ /* 0x000fe20000000000 */
[----:B------:R-:W-:Y:S01]  /*21a0*/  FMUL R11, R48, 0.25 ;  /* 0x3e800000300b7820 */ /* 0x000fe20000400000 */
[----:B------:R-:W-:Y:S01]  /*21b0*/  LOP3.LUT R10, R9, 0x4, RZ, 0xc0, !PT ;  /* 0x00000004090a7812 */ /* 0x000fe200078ec0ff */
[----:B------:R-:W-:Y:S01]  /*21c0*/  FFMA.FTZ R36, R13, 1.1920928955078125e-07, R36 ;  /* 0x340000000d247823 */ /* 0x000fe20000010024 */
[----:B------:R-:W-:Y:S01]  /*21d0*/  FSEL R9, R8, R49, P3 ;  /* 0x0000003108097208 */ /* 0x000fe20001800000 */
[C---:B------:R-:W-:Y:S01]  /*21e0*/  FMUL R13, R4.reuse, 8388608 ;  /* 0x4b000000040d7820 */ /* 0x040fe20000400000 */
[C---:B------:R-:W-:Y:S01]  /*21f0*/  FMUL R8, R17.reuse, 8388608 ;  /* 0x4b00000011087820 */ /* 0x040fe20000400000 */
[----:B------:R-:W-:Y:S01]  /*2200*/  FSETP.GEU.AND P5, PT, R4, 1.175494350822287508e-38, PT ;  /* 0x008000000400780b */ /* 0x000fe20003fae000 */
[----:B------:R-:W-:Y:S01]  /*2210*/  IMAD.IADD R3, R10, 0x1, R3 ;  /* 0x000000010a037824 */ /* 0x000fe200078e0203 */
[----:B------:R-:W-:Y:S01]  /*2220*/  FSETP.GEU.AND P6, PT, R17, 1.175494350822287508e-38, PT ;  /* 0x008000001100780b */ /* 0x000fe20003fce000 */
[----:B------:R-:W-:Y:S01]  /*2230*/  FMUL R10, R5, 8388608 ;  /* 0x4b000000050a7820 */ /* 0x000fe20000400000 */
[----:B------:R-:W-:-:S02]  /*2240*/  FSEL R11, R11, R48, P3 ;  /* 0x000000300b0b7208 */ /* 0x000fc40001800000 */
[----:B------:R-:W-:Y:S02]  /*2250*/  LOP3.LUT R15, R0, 0xe0, RZ, 0xc0, !PT ;  /* 0x000000e0000f7812 */ /* 0x000fe400078ec0ff */
[----:B------:R-:W-:Y:S02]  /*2260*/  FSEL R18, R13, R4, !P5 ;  /* 0x000000040d127208 */ /* 0x000fe40006800000 */
[----:B------:R-:W-:Y:S02]  /*2270*/  FSEL R38, RZ, -23, P5 ;  /* 0xc1b80000ff267808 */ /* 0x000fe40002800000 */
[----:B------:R-:W-:Y:S01]  /*2280*/  FSEL R19, R8, R17, !P6 ;  /* 0x0000001108137208 */ /* 0x000fe20007000000 */
[----:B------:R-:W-:Y:S01]  /*2290*/  VIADD R13, R18, 0xc0cafb0d ;  /* 0xc0cafb0d120d7836 */ /* 0x000fe20000000000 */
[----:B------:R-:W-:Y:S02]  /*22a0*/  FSEL R48, RZ, -23, P6 ;  /* 0xc1b80000ff307808 */ /* 0x000fe40003000000 */
[----:B------:R-:W-:-:S02]  /*22b0*/  FSETP.GEU.AND P5, PT, R5, 1.175494350822287508e-38, PT ;  /* 0x008000000500780b */ /* 0x000fc40003fae000 */
[C---:B------:R-:W-:Y:S01]  /*22c0*/  FSETP.GEU.AND P6, PT, |R17|.reuse, 1.175494350822287508e-38, PT ;  /* 0x008000001100780b */ /* 0x040fe20003fce200 */
[----:B------:R-:W-:Y:S01]  /*22d0*/  @P1 FMUL R17, R17, 0.25 ;  /* 0x3e80000011111820 */ /* 0x000fe20000400000 */
[C---:B------:R-:W-:Y:S01]  /*22e0*/  FSETP.GEU.AND P1, PT, |R6|.reuse, 1.175494350822287508e-38, PT ;  /* 0x008000000600780b */ /* 0x040fe20003f2e200 */
[----:B------:R-:W-:Y:S01]  /*22f0*/  @P3 FMUL R6, R6, 0.25 ;  /* 0x3e80000006063820 */ /* 0x000fe20000400000 */
[----:B------:R-:W-:Y:S02]  /*2300*/  LEA R14, R15, R14, 0x3 ;  /* 0x0000000e0f0e7211 */ /* 0x000fe400078e18ff */
[C---:B------:R-:W-:Y:S02]  /*2310*/  FSETP.GEU.AND P2, PT, |R5|.reuse, 1.175494350822287508e-38, PT ;  /* 0x008000000500780b */ /* 0x040fe40003f4e200 */
[----:B------:R-:W-:Y:S01]  /*2320*/  FSEL R15, R10, R5, !P5 ;  /* 0x000000050a0f7208 */ /* 0x000fe20006800000 */
[----:B------:R-:W-:Y:S01]  /*2330*/  @P4 FMUL R5, R5, 0.25 ;  /* 0x3e80000005054820 */ /* 0x000fe20000400000 */
[C---:B------:R-:W-:Y:S01]  /*2340*/  FSETP.GEU.AND P4, PT, |R4|.reuse, 1.175494350822287508e-38, PT ;  /* 0x008000000400780b */ /* 0x040fe20003f8e200 */
[----:B------:R-:W-:Y:S01]  /*2350*/  @P0 FMUL R4, R4, 0.25 ;  /* 0x3e80000004040820 */ /* 0x000fe20000400000 */
[----:B------:R-:W-:Y:S01]  /*2360*/  LOP3.LUT R13, R13, 0xff800000, RZ, 0xc0, !PT ;  /* 0xff8000000d0d7812 */ /* 0x000fe200078ec0ff */
[----:B------:R-:W-:-:S02]  /*2370*/  VIADD R8, R15, 0xc0cafb0d ;  /* 0xc0cafb0d0f087836 */ /* 0x000fc40000000000 */
[----:B------:R-:W-:Y:S01]  /*2380*/  @!P6 FMUL R17, R17, 16777216 ;  /* 0x4b8000001111e820 */ /* 0x000fe20000400000 */
[----:B------:R-:W-:Y:S01]  /*2390*/  @!P1 FMUL R6, R6, 16777216 ;  /* 0x4b80000006069820 */ /* 0x000fe20000400000 */
[----:B------:R-:W-:Y:S01]  /*23a0*/  I2FP.F32.S32 R27, R13 ;  /* 0x0000000d001b7245 */ /* 0x000fe20000201400 */
[----:B------:R-:W-:Y:S01]  /*23b0*/  @!P1 FMUL R9, R9, 16777216 ;  /* 0x4b80000009099820 */ /* 0x000fe20000400000 */
[----:B------:R-:W-:Y:S01]  /*23c0*/  LOP3.LUT R8, R8, 0xff800000, RZ, 0xc0, !PT ;  /* 0xff80000008087812 */ /* 0x000fe200078ec0ff */
[----:B------:R-:W-:Y:S01]  /*23d0*/  @!P2 FMUL R5, R5, 16777216 ;  /* 0x4b8000000505a820 */ /* 0x000fe20000400000 */
[----:B------:R-:W-:Y:S01]  /*23e0*/  FSEL R49, RZ, -23, P5 ;  /* 0xc1b80000ff317808 */ /* 0x000fe20002800000 */
[----:B------:R-:W0:Y:S01]  /*23f0*/  MUFU.RCP R6, R6 ;  /* 0x0000000600067308 */ /* 0x000e220000001000 */
[----:B------:R-:W-:Y:S01]  /*2400*/  FFMA.FTZ R38, R27, 1.1920928955078125e-07, R38 ;  /* 0x340000001b267823 */ /* 0x000fe20000010026 */
[----:B------:R-:W-:Y:S01]  /*2410*/  @!P4 FMUL R4, R4, 16777216 ;  /* 0x4b8000000404c820 */ /* 0x000fe20000400000 */
[----:B------:R-:W-:Y:S01]  /*2420*/  I2FP.F32.S32 R12, R8 ;  /* 0x00000008000c7245 */ /* 0x000fe20000201400 */
[----:B------:R-:W-:Y:S01]  /*2430*/  @!P1 FMUL R11, R11, 16777216 ;  /* 0x4b8000000b0b9820 */ /* 0x000fe20000400000 */
[----:B------:R-:W-:Y:S01]  /*2440*/  IADD3 R10, R19, -0x3f3504f3, RZ ;  /* 0xc0cafb0d130a7810 */ /* 0x000fe20007ffe0ff */
[----:B------:R-:W-:Y:S01]  /*2450*/  @!P2 FMUL R47, R47, 16777216 ;  /* 0x4b8000002f2fa820 */ /* 0x000fe20000400000 */
[----:B------:R-:W-:Y:S01]  /*2460*/  @!P2 FMUL R46, R46, 16777216 ;  /* 0x4b8000002e2ea820 */ /* 0x000fe20000400000 */
[----:B------:R-:W1:Y:S01]  /*2470*/  MUFU.RCP R5, R5 ;  /* 0x0000000500057308 */ /* 0x000e620000001000 */
[----:B------:R-:W-:Y:S01]  /*2480*/  FFMA.FTZ R49, R12, 1.1920928955078125e-07, R49 ;  /* 0x340000000c317823 */ /* 0x000fe20000010031 */
[----:B------:R-:W-:Y:S01]  /*2490*/  @!P2 FMUL R43, R43, 16777216 ;  /* 0x4b8000002b2ba820 */ /* 0x000fe20000400000 */
[----:B------:R-:W-:Y:S01]  /*24a0*/  @!P2 FMUL R42, R42, 16777216 ;  /* 0x4b8000002a2aa820 */ /* 0x000fe20000400000 */
[----:B------:R-:W-:Y:S01]  /*24b0*/  LOP3.LUT R10, R10, 0xff800000, RZ, 0xc0, !PT ;  /* 0xff8000000a0a7812 */ /* 0x000fe200078ec0ff */
[----:B------:R-:W-:Y:S01]  /*24c0*/  @!P4 FMUL R23, R23, 16777216 ;  /* 0x4b8000001717c820 */ /* 0x000fe20000400000 */
[----:B------:R-:W-:Y:S01]  /*24d0*/  @!P4 FMUL R24, R24, 16777216 ;  /* 0x4b8000001818c820 */ /* 0x000fe20000400000 */
[----:B------:R-:W-:Y:S01]  /*24e0*/  @!P4 FMUL R51, R51, 16777216 ;  /* 0x4b8000003333c820 */ /* 0x000fe20000400000 */
[----:B------:R-:W2:Y:S01]  /*24f0*/  MUFU.RCP R4, R4 ;  /* 0x0000000400047308 */ /* 0x000ea20000001000 */
[----:B------:R-:W-:Y:S01]  /*2500*/  @!P4 FMUL R50, R50, 16777216 ;  /* 0x4b8000003232c820 */ /* 0x000fe20000400000 */
[C---:B0-----:R-:W-:Y:S01]  /*2510*/  FMUL R9, R6.reuse, R9 ;  /* 0x0000000906097220 */ /* 0x041fe20000400000 */
[----:B------:R-:W-:Y:S01]  /*2520*/  FMUL R12, R6, R11 ;  /* 0x0000000b060c7220 */ /* 0x000fe20000400000 */
[----:B------:R-:W-:Y:S01]  /*2530*/  @!P6 FMUL R21, R21, 16777216 ;  /* 0x4b8000001515e820 */ /* 0x000fe20000400000 */
[----:B------:R-:W-:Y:S01]  /*2540*/  @!P6 FMUL R22, R22, 16777216 ;  /* 0x4b8000001616e820 */ /* 0x000fe20000400000 */
[----:B------:R-:W-:Y:S01]  /*2550*/  @!P6 FMUL R41, R41, 16777216 ;  /* 0x4b8000002929e820 */ /* 0x000fe20000400000 */
[----:B------:R-:W-:Y:S01]  /*2560*/  @!P6 FMUL R40, R40, 16777216 ;  /* 0x4b8000002828e820 */ /* 0x000fe20000400000 */
[----:B------:R0:W3:Y:S01]  /*2570*/  MUFU.RCP R27, R17 ;  /* 0x00000011001b7308 */ /* 0x0000e20000001000 */
[C---:B-1----:R-:W-:Y:S01]  /*2580*/  FMUL R20, R5.reuse, R46 ;  /* 0x0000002e05147220 */ /* 0x042fe20000400000 */
[C---:B------:R-:W-:Y:S01]  /*2590*/  FMUL R43, R5.reuse, R43 ;  /* 0x0000002b052b7220 */ /* 0x040fe20000400000 */
[----:B------:R-:W-:Y:S01]  /*25a0*/  FMUL R42, R5, R42 ;  /* 0x0000002a052a7220 */ /* 0x000fe20000400000 */
[----:B------:R-:W-:Y:S01]  /*25b0*/  I2FP.F32.S32 R29, R10 ;  /* 0x0000000a001d7245 */ /* 0x000fe20000201400 */
[----:B------:R-:W-:Y:S01]  /*25c0*/  IMAD.IADD R13, R18, 0x1, -R13 ;  /* 0x00000001120d7824 */ /* 0x000fe200078e0a0d */
[----:B------:R-:W-:Y:S01]  /*25d0*/  IADD3 R28, R15, -R8, RZ ;  /* 0x800000080f1c7210 */ /* 0x000fe20007ffe0ff */
[----:B------:R-:W-:Y:S01]  /*25e0*/  @!P1 FMUL R25, R25, 16777216 ;  /* 0x4b80000019199820 */ /* 0x000fe20000400000 */
[----:B------:R-:W-:Y:S01]  /*25f0*/  @!P1 FMUL R26, R26, 16777216 ;  /* 0x4b8000001a1a9820 */ /* 0x000fe20000400000 */
[----:B0-----:R-:W-:Y:S01]  /*2600*/  FMUL R17, R5, R47 ;  /* 0x0000002f05117220 */ /* 0x001fe20000400000 */
[C---:B--2---:R-:W-:Y:S01]  /*2610*/  FMUL R23, R4.reuse, R23 ;  /* 0x0000001704177220 */ /* 0x044fe20000400000 */
[C---:B------:R-:W-:Y:S01]  /*2620*/  FMUL R24, R4.reuse, R24 ;  /* 0x0000001804187220 */ /* 0x040fe20000400000 */
[C---:B------:R-:W-:Y:S01]  /*2630*/  FMUL R5, R4.reuse, R51 ;  /* 0x0000003304057220 */ /* 0x040fe20000400000 */
[----:B------:R-:W-:Y:S01]  /*2640*/  FMUL R50, R4, R50 ;  /* 0x0000003204327220 */ /* 0x000fe20000400000 */
[----:B------:R-:W-:Y:S01]  /*2650*/  F2FP.BF16.F32.PACK_AB R4, R9, R12 ;  /* 0x0000000c0904723e */ /* 0x000fe200000010ff */
[----:B------:R-:W-:Y:S01]  /*2660*/  FFMA.FTZ R48, R29, 1.1920928955078125e-07, R48 ;  /* 0x340000001d307823 */ /* 0x000fe20000010030 */
[----:B------:R-:W-:Y:S01]  /*2670*/  IADD3 R9, R16, -R7, RZ ;  /* 0x8000000710097210 */ /* 0x000fe20007ffe0ff */
[C---:B---3--:R-:W-:Y:S01]  /*2680*/  FMUL R21, R27.reuse, R21 ;  /* 0x000000151b157220 */ /* 0x048fe20000400000 */
[C---:B------:R-:W-:Y:S01]  /*2690*/  FMUL R22, R27.reuse, R22 ;  /* 0x000000161b167220 */ /* 0x040fe20000400000 */
[C---:B------:R-:W-:Y:S01]  /*26a0*/  FMUL R41, R27.reuse, R41 ;  /* 0x000000291b297220 */ /* 0x040fe20000400000 */
[----:B------:R-:W-:Y:S01]  /*26b0*/  FMUL R40, R27, R40 ;  /* 0x000000281b287220 */ /* 0x000fe20000400000 */
[----:B------:R-:W-:Y:S01]  /*26c0*/  IMAD.IADD R27, R19, 0x1, -R10 ;  /* 0x00000001131b7824 */ /* 0x000fe200078e0a0a */
[----:B------:R-:W-:Y:S01]  /*26d0*/  MOV R29, 0x3dc6b27f ;  /* 0x3dc6b27f001d7802 */ /* 0x000fe20000000f00 */
[----:B------:R-:W-:Y:S01]  /*26e0*/  FADD R9, R9, -1 ;  /* 0xbf80000009097421 */ /* 0x000fe20000000000 */
[----:B------:R-:W-:Y:S01]  /*26f0*/  FADD R10, R13, -1 ;  /* 0xbf8000000d0a7421 */ /* 0x000fe20000000000 */
[----:B------:R-:W-:Y:S01]  /*2700*/  FADD R8, R27, -1 ;  /* 0xbf8000001b087421 */ /* 0x000fe20000000000 */
[----:B------:R-:W-:Y:S01]  /*2710*/  FMUL R25, R6, R25 ;  /* 0x0000001906197220 */ /* 0x000fe20000400000 */
[CC--:B------:R-:W-:Y:S01]  /*2720*/  FFMA.FTZ R12, R9.reuse, R29.reuse, -0.16845393180847167969 ;  /* 0xbe2c7f30090c7423 */ /* 0x0c0fe2000001001d */
[-C--:B------:R-:W-:Y:S01]  /*2730*/  FFMA.FTZ R11, R10, R29.reuse, -0.16845393180847167969 ;  /* 0xbe2c7f300a0b7423 */ /* 0x080fe2000001001d */
[----:B------:R-:W-:Y:S01]  /*2740*/  FFMA.FTZ R13, R8, R29, -0.16845393180847167969 ;  /* 0xbe2c7f30080d7423 */ /* 0x000fe2000001001d */
[----:B------:R-:W-:Y:S01]  /*2750*/  FMUL R26, R6, R26 ;  /* 0x0000001a061a7220 */ /* 0x000fe20000400000 */
[----:B------:R-:W-:Y:S01]  /*2760*/  FFMA.FTZ R12, R9, R12, 0.1716887056827545166 ;  /* 0x3e2fcf2a090c7423 */ /* 0x000fe2000001000c */
[----:B------:R-:W-:Y:S01]  /*2770*/  FFMA.FTZ R11, R10, R11, 0.1716887056827545166 ;  /* 0x3e2fcf2a0a0b7423 */ /* 0x000fe2000001000b */
[----:B------:R-:W-:Y:S01]  /*2780*/  FFMA.FTZ R13, R8, R13, 0.1716887056827545166 ;  /* 0x3e2fcf2a080d7423 */ /* 0x000fe2000001000d */
[----:B------:R-:W-:Y:S01]  /*2790*/  F2FP.BF16.F32.PACK_AB R5, R5, R50 ;  /* 0x000000320505723e */ /* 0x000fe200000010ff */
[----:B------:R-:W-:Y:S01]  /*27a0*/  FFMA.FTZ R12, R9, R12, -0.17900948226451873779 ;  /* 0xbe374e43090c7423 */ /* 0x000fe2000001000c */
[----:B------:R-:W-:Y:S01]  /*27b0*/  FFMA.FTZ R11, R10, R11, -0.17900948226451873779 ;  /* 0xbe374e430a0b7423 */ /* 0x000fe2000001000b */
[----:B------:R-:W-:Y:S01]  /*27c0*/  FFMA.FTZ R13, R8, R13, -0.17900948226451873779 ;  /* 0xbe374e43080d7423 */ /* 0x000fe2000001000d */
[----:B------:R-:W-:Y:S01]  /*27d0*/  F2FP.BF16.F32.PACK_AB R6, R41, R40 ;  /* 0x000000282906723e */ /* 0x000fe200000010ff */
[----:B------:R-:W-:Y:S01]  /*27e0*/  FFMA.FTZ R12, R9, R12, 0.20512372255325317383 ;  /* 0x3e520bf4090c7423 */ /* 0x000fe2000001000c */
[----:B------:R-:W-:Y:S01]  /*27f0*/  FFMA.FTZ R11, R10, R11, 0.20512372255325317383 ;  /* 0x3e520bf40a0b7423 */ /* 0x000fe2000001000b */
[----:B------:R-:W-:Y:S01]  /*2800*/  FFMA.FTZ R13, R8, R13, 0.20512372255325317383 ;  /* 0x3e520bf4080d7423 */ /* 0x000fe2000001000d */
[----:B------:R-:W-:Y:S01]  /*2810*/  F2FP.BF16.F32.PACK_AB R7, R43, R42 ;  /* 0x0000002a2b07723e */ /* 0x000fe200000010ff */
[C---:B------:R-:W-:Y:S01]  /*2820*/  FFMA.FTZ R12, R9.reuse, R12, -0.24046532809734344482 ;  /* 0xbe763c8b090c7423 */ /* 0x040fe2000001000c */
[----:B------:R-:W-:Y:S01]  /*2830*/  FFMA.FTZ R11, R10, R11, -0.24046532809734344482 ;  /* 0xbe763c8b0a0b7423 */ /* 0x000fe2000001000b */
[----:B------:R-:W-:Y:S01]  /*2840*/  FFMA.FTZ R13, R8, R13, -0.24046532809734344482 ;  /* 0xbe763c8b080d7423 */ /* 0x000fe2000001000d */
[----:B------:R-:W-:Y:S01]  /*2850*/  FADD R27, R28, -1 ;  /* 0xbf8000001c1b7421 */ /* 0x000fe20000000000 */
[C---:B------:R-:W-:Y:S01]  /*2860*/  FFMA.FTZ R12, R9.reuse, R12, 0.28857114911079406738 ;  /* 0x3e93bf99090c7423 */ /* 0x040fe2000001000c */
[----:B------:R-:W-:Y:S01]  /*2870*/  FFMA.FTZ R11, R10, R11, 0.28857114911079406738 ;  /* 0x3e93bf990a0b7423 */ /* 0x000fe2000001000b */
[----:B------:R-:W-:Y:S01]  /*2880*/  FFMA.FTZ R13, R8, R13, 0.28857114911079406738 ;  /* 0x3e93bf99080d7423 */ /* 0x000fe2000001000d */
[----:B------:R0:W-:Y:S01]  /*2890*/  STSM.16.M88.4 [R14], R4 ;  /* 0x000000040e007844 */ /* 0x0001e20000000200 */
[C---:B------:R-:W-:Y:S01]  /*28a0*/  FFMA.FTZ R12, R9.reuse, R12, -0.36067417263984680176 ;  /* 0xbeb8aa49090c7423 */ /* 0x040fe2000001000c */
[----:B------:R-:W-:Y:S01]  /*28b0*/  FFMA.FTZ R11, R10, R11, -0.36067417263984680176 ;  /* 0xbeb8aa490a0b7423 */ /* 0x000fe2000001000b */
[----:B------:R-:W-:Y:S01]  /*28c0*/  FFMA.FTZ R13, R8, R13, -0.36067417263984680176 ;  /* 0xbeb8aa49080d7423 */ /* 0x000fe2000001000d */
[----:B------:R-:W-:Y:S01]  /*28d0*/  LOP3.LUT R40, R0, 0xff, RZ, 0xc0, !PT ;  /* 0x000000ff00287812 */ /* 0x000fe200078ec0ff */
[----:B------:R-:W-:Y:S01]  /*28e0*/  FFMA.FTZ R12, R9, R12, 0.48089820146560668945 ;  /* 0x3ef6384a090c7423 */ /* 0x000fe2000001000c */
[----:B------:R-:W-:Y:S01]  /*28f0*/  FFMA.FTZ R11, R10, R11, 0.48089820146560668945 ;  /* 0x3ef6384a0a0b7423 */ /* 0x000fe2000001000b */
[----:B------:R-:W-:Y:S01]  /*2900*/  FFMA.FTZ R13, R8, R13, 0.48089820146560668945 ;  /* 0x3ef6384a080d7423 */ /* 0x000fe2000001000d */
[----:B------:R-:W-:Y:S01]  /*2910*/  FFMA.FTZ R28, R27, R29, -0.16845393180847167969 ;  /* 0xbe2c7f301b1c7423 */ /* 0x000fe2000001001d */
[C---:B------:R-:W-:Y:S01]  /*2920*/  FFMA.FTZ R12, R9.reuse, R12, -0.72134751081466674805 ;  /* 0xbf38aa3b090c7423 */ /* 0x040fe2000001000c */
[----:B------:R-:W-:Y:S01]  /*2930*/  FFMA.FTZ R11, R10, R11, -0.72134751081466674805 ;  /* 0xbf38aa3b0a0b7423 */ /* 0x000fe2000001000b */
[----:B------:R-:W-:Y:S01]  /*2940*/  FFMA.FTZ R13, R8, R13, -0.72134751081466674805 ;  /* 0xbf38aa3b080d7423 */ /* 0x000fe2000001000d */
[----:B------:R-:W-:Y:S01]  /*2950*/  LEA R40, R40, UR15, 0x4 ;  /* 0x0000000f28287c11 */ /* 0x000fe2000f8e20ff */
[C---:B------:R-:W-:Y:S01]  /*2960*/  FMUL R12, R9.reuse, R12 ;  /* 0x0000000c090c7220 */ /* 0x040fe20000400000 */
[----:B------:R-:W-:Y:S01]  /*2970*/  FMUL R11, R10, R11 ;  /* 0x0000000b0a0b7220 */ /* 0x000fe20000400000 */
[----:B------:R-:W-:Y:S01]  /*2980*/  FMUL R13, R8, R13 ;  /* 0x0000000d080d7220 */ /* 0x000fe20000400000 */
[----:B------:R-:W-:Y:S01]  /*2990*/  ISETP.GE.U32.AND P0, PT, R16, 0x7f800000, PT ;  /* 0x7f8000001000780c */ /* 0x000fe20003f06070 */
[C---:B------:R-:W-:Y:S01]  /*29a0*/  FMUL R12, R9.reuse, R12 ;  /* 0x0000000c090c7220 */ /* 0x040fe20000400000 */
[----:B------:R-:W-:Y:S01]  /*29b0*/  FMUL R11, R10, R11 ;  /* 0x0000000b0a0b7220 */ /* 0x000fe20000400000 */
[----:B------:R-:W-:Y:S01]  /*29c0*/  FMUL R13, R8, R13 ;  /* 0x0000000d080d7220 */ /* 0x000fe20000400000 */
[----:B------:R-:W-:Y:S01]  /*29d0*/  ISETP.GE.U32.AND P1, PT, R18, 0x7f800000, PT ;  /* 0x7f8000001200780c */ /* 0x000fe20003f26070 */
[----:B0-----:R-:W-:Y:S01]  /*29e0*/  FFMA.FTZ R5, R9, 1.4426950216293334961, R12 ;  /* 0x3fb8aa3b09057823 */ /* 0x001fe2000001000c */
[----:B------:R-:W-:Y:S01]  /*29f0*/  FFMA.FTZ R7, R10, 1.4426950216293334961, R11 ;  /* 0x3fb8aa3b0a077823 */ /* 0x000fe2000001000b */
[----:B------:R-:W-:Y:S01]  /*2a00*/  FFMA.FTZ R29, R8, 1.4426950216293334961, R13 ;  /* 0x3fb8aa3b081d7823 */ /* 0x000fe2000001000d */
[----:B------:R-:W-:Y:S01]  /*2a10*/  BAR.SYNC.DEFER_BLOCKING 0x0 ;  /* 0x0000000000007b1d */ /* 0x000fe20000010000 */
[----:B------:R-:W-:Y:S01]  /*2a20*/  ISETP.GE.U32.AND P5, PT, R19, 0x7f800000, PT ;  /* 0x7f8000001300780c */ /* 0x000fe20003fa6070 */
[----:B------:R-:W-:Y:S01]  /*2a30*/  FADD R36, R36, R5 ;  /* 0x0000000524247221 */ /* 0x000fe20000000000 */
[----:B------:R-:W-:-:S02]  /*2a40*/  IMAD R6, R2, UR5, RZ ;  /* 0x0000000502067c24 */ /* 0x000fc4000f8e02ff */
[----:B------:R-:W-:Y:S01]  /*2a50*/  FADD R38, R38, R7 ;  /* 0x0000000726267221 */ /* 0x000fe20000000000 */
[----:B------:R-:W-:Y:S02]  /*2a60*/  @P0 IMAD.MOV.U32 R5, RZ, RZ, 0x7f800000 ;  /* 0x7f800000ff050424 */ /* 0x000fe400078e00ff */
[----:B------:R-:W0:Y:S01]  /*2a70*/  LDC.64 R12, c[0x0][0x228] ;  /* 0x00008a00ff0c7b82 */ /* 0x000e220000000a00 */
[----:B------:R-:W-:Y:S01]  /*2a80*/  USHF.L.U32 UR5, UR4, 0x1, URZ ;  /* 0x0000000104057899 */ /* 0x000fe2000800063f */
[----:B------:R-:W-:Y:S01]  /*2a90*/  FADD R48, R48, R29 ;  /* 0x0000001d30307221 */ /* 0x000fe20000000000 */
[----:B------:R-:W-:Y:S01]  /*2aa0*/  @P0 FFMA.FTZ R36, R16, R5, +INF ;  /* 0x7f80000010240423 */ /* 0x000fe20000010005 */
[----:B------:R-:W-:Y:S01]  /*2ab0*/  @P1 MOV R7, 0x7f800000 ;  /* 0x7f80000000071802 */ /* 0x000fe20000000f00 */
[----:B------:R-:W-:Y:S01]  /*2ac0*/  FFMA.FTZ R28, R27, R28, 0.1716887056827545166 ;  /* 0x3e2fcf2a1b1c7423 */ /* 0x000fe2000001001c */
[----:B------:R-:W-:Y:S01]  /*2ad0*/  SHF.L.U32 R5, R6, 0x1, RZ ;  /* 0x0000000106057819 */ /* 0x000fe200000006ff */
[----:B------:R-:W-:Y:S01]  /*2ae0*/  @P5 IMAD.MOV.U32 R4, RZ, RZ, 0x7f800000 ;  /* 0x7f800000ff045424 */ /* 0x000fe200078e00ff */
[----:B------:R-:W-:Y:S01]  /*2af0*/  FSETP.NEU.AND P3, PT, R16, RZ, PT ;  /* 0x000000ff1000720b */ /* 0x000fe20003f6d000 */
[----:B------:R-:W-:Y:S01]  /*2b00*/  @P1 FFMA.FTZ R38, R18, R7, +INF ;  /* 0x7f80000012261423 */ /* 0x000fe20000010007 */
[----:B------:R-:W-:-:S04]  /*2b10*/  IMAD.HI R16, R6, 0x2, RZ ;  /* 0x0000000206107827 */ /* 0x000fc800078e02ff */
[----:B------:R-:W-:Y:S01]  /*2b20*/  @P5 FFMA.FTZ R48, R19, R4, +INF ;  /* 0x7f80000013305423 */ /* 0x000fe20000010004 */
[----:B------:R-:W-:Y:S01]  /*2b30*/  F2FP.BF16.F32.PACK_AB R4, R25, R26 ;  /* 0x0000001a1904723e */ /* 0x000fe200000010ff */
[----:B------:R-:W-:Y:S01]  /*2b40*/  FFMA.FTZ R28, R27, R28, -0.17900948226451873779 ;  /* 0xbe374e431b1c7423 */ /* 0x000fe2000001001c */
[----:B------:R-:W-:Y:S01]  /*2b50*/  F2FP.BF16.F32.PACK_AB R6, R21, R22 ;  /* 0x000000161506723e */ /* 0x000fe200000010ff */
[----:B------:R-:W1:Y:S01]  /*2b60*/  LDC R29, c[0x0][0x278] ;  /* 0x00009e00ff1d7b82 */ /* 0x000e620000000800 */
[----:B------:R-:W-:Y:S01]  /*2b70*/  F2FP.BF16.F32.PACK_AB R7, R17, R20 ;  /* 0x000000141107723e */ /* 0x000fe200000010ff */
[----:B------:R-:W2:Y:S01]  /*2b80*/  LDS.128 R8, [R40] ;  /* 0x0000000028087984 */ /* 0x000ea20000000c00 */
[----:B------:R-:W-:Y:S01]  /*2b90*/  FFMA.FTZ R28, R27, R28, 0.20512372255325317383 ;  /* 0x3e520bf41b1c7423 */ /* 0x000fe2000001001c */
[----:B------:R-:W-:Y:S02]  /*2ba0*/  ISETP.GE.U32.AND P4, PT, R15, 0x7f800000, PT ;  /* 0x7f8000000f00780c */ /* 0x000fe40003f86070 */
[----:B------:R-:W-:Y:S01]  /*2bb0*/  FSETP.NEU.AND P2, PT, R18, RZ, PT ;  /* 0x000000ff1200720b */ /* 0x000fe20003f4d000 */
[----:B------:R-:W-:Y:S01]  /*2bc0*/  FFMA.FTZ R28, R27, R28, -0.24046532809734344482 ;  /* 0xbe763c8b1b1c7423 */ /* 0x000fe2000001001c */
[----:B0-----:R-:W-:Y:S01]  /*2bd0*/  IADD3 R12, P0, P5, R5, UR5, R12 ;  /* 0x00000005050c7c10 */ /* 0x001fe2000fd1e00c */
[----:B------:R-:W-:Y:S01]  /*2be0*/  UIMAD.WIDE UR4, UR4, 0x2, URZ ;  /* 0x00000002040478a5 */ /* 0x000fe2000f8e023f */
[----:B------:R-:W-:Y:S01]  /*2bf0*/  F2FP.BF16.F32.PACK_AB R5, R23, R24 ;  /* 0x000000181705723e */ /* 0x000fe200000010ff */
[----:B------:R-:W-:Y:S01]  /*2c00*/  BAR.SYNC.DEFER_BLOCKING 0x0 ;  /* 0x0000000000007b1d */ /* 0x000fe20000010000 */
[----:B------:R-:W-:Y:S01]  /*2c10*/  FFMA.FTZ R28, R27, R28, 0.28857114911079406738 ;  /* 0x3e93bf991b1c7423 */ /* 0x000fe2000001001c */
[----:B------:R-:W-:-:S02]  /*2c20*/  FSETP.NEU.AND P1, PT, R19, RZ, PT ;  /* 0x000000ff1300720b */ /* 0x000fc40003f2d000 */
[----:B------:R-:W-:Y:S01]  /*2c30*/  IADD3.X R13, R16, UR5, R13, P0, P5 ;  /* 0x00000005100d7c10 */ /* 0x000fe200087ea40d */
[----:B------:R-:W-:Y:S01]  /*2c40*/  FFMA.FTZ R28, R27, R28, -0.36067417263984680176 ;  /* 0xbeb8aa491b1c7423 */ /* 0x000fe2000001001c */
[----:B------:R-:W-:Y:S01]  /*2c50*/  @P4 IMAD.MOV.U32 R18, RZ, RZ, 0x7f800000 ;  /* 0x7f800000ff124424 */ /* 0x000fe200078e00ff */
[----:B------:R-:W-:Y:S01]  /*2c60*/  FSETP.NEU.AND P0, PT, R15, RZ, PT ;  /* 0x000000ff0f00720b */ /* 0x000fe20003f0d000 */
[----:B------:R-:W-:Y:S01]  /*2c70*/  ULDC UR4, c[0x0][0x27c] ;  /* 0x00009f0000047ab9 */ /* 0x000fe20000000800 */
[C---:B------:R-:W-:Y:S01]  /*2c80*/  FFMA.FTZ R28, R27.reuse, R28, 0.48089820146560668945 ;  /* 0x3ef6384a1b1c7423 */ /* 0x040fe2000001001c */
[----:B------:R-:W-:Y:S01]  /*2c90*/  FSEL R36, R36, -INF , P3 ;  /* 0xff80000024247808 */ /* 0x000fe20001800000 */
[----:B------:R-:W-:Y:S01]  /*2ca0*/  UIMAD UR4, UR14, UR4, URZ ;  /* 0x000000040e0472a4 */ /* 0x000fe2000f8e023f */
[----:B------:R-:W-:Y:S01]  /*2cb0*/  FSEL R48, R48, -INF , P1 ;  /* 0xff80000030307808 */ /* 0x000fe20000800000 */
[----:B------:R-:W-:Y:S01]  /*2cc0*/  FFMA.FTZ R28, R27, R28, -0.72134751081466674805 ;  /* 0xbf38aa3b1b1c7423 */ /* 0x000fe2000001001c */
[C---:B-1----:R-:W-:Y:S01]  /*2cd0*/  SHF.L.U32 R17, R29.reuse, 0x1, RZ ;  /* 0x000000011d117819 */ /* 0x042fe200000006ff */
[C---:B------:R-:W-:Y:S01]  /*2ce0*/  IMAD R25, R29.reuse, 0x6, RZ ;  /* 0x000000061d197824 */ /* 0x040fe200078e02ff */
[----:B------:R-:W-:Y:S01]  /*2cf0*/  LEA R16, P5, R29, R12, 0x2 ;  /* 0x0000000c1d107211 */ /* 0x000fe200078a10ff */
[----:B------:R-:W-:Y:S01]  /*2d00*/  FMUL R28, R27, R28 ;  /* 0x0000001c1b1c7220 */ /* 0x000fe20000400000 */
[C---:B------:R-:W-:Y:S01]  /*2d10*/  IMAD R19, R29.reuse, 0x3, RZ ;  /* 0x000000031d137824 */ /* 0x040fe200078e02ff */
[C---:B------:R-:W-:Y:S01]  /*2d20*/  SHF.L.U32 R61, R29.reuse, 0x3, RZ ;  /* 0x000000031d3d7819 */ /* 0x040fe200000006ff */
[----:B------:R-:W-:-:S02]  /*2d30*/  IMAD R35, R29, 0xa, RZ ;  /* 0x0000000a1d237824 */ /* 0x000fc400078e02ff */
[----:B------:R-:W-:Y:S01]  /*2d40*/  FMUL R28, R27, R28 ;  /* 0x0000001c1b1c7220 */ /* 0x000fe20000400000 */
[----:B------:R-:W-:Y:S01]  /*2d50*/  IMAD R43, R29, 0xc, RZ ;  /* 0x0000000c1d2b7824 */ /* 0x000fe200078e02ff */
[----:B------:R-:W-:Y:S01]  /*2d60*/  USHF.L.U32 UR6, UR4, 0x2, URZ ;  /* 0x0000000204067899 */ /* 0x000fe2000800063f */
[----:B------:R0:W-:Y:S01]  /*2d70*/  STSM.16.M88.4 [R14], R4 ;  /* 0x000000040e007844 */ /* 0x0001e20000000200 */
[----:B------:R-:W-:Y:S01]  /*2d80*/  FFMA.FTZ R28, R27, 1.4426950216293334961, R28 ;  /* 0x3fb8aa3b1b1c7823 */ /* 0x000fe2000001001c */
[----:B------:R-:W-:Y:S01]  /*2d90*/  IMAD.SHL.U32 R21, R29, 0x4, RZ ;  /* 0x000000041d157824 */ /* 0x000fe200078e00ff */
[----:B------:R-:W-:Y:S01]  /*2da0*/  UIMAD.WIDE UR4, UR4, 0x4, URZ ;  /* 0x00000004040478a5 */ /* 0x000fe2000f8e023f */
[----:B------:R-:W-:Y:S01]  /*2db0*/  BAR.SYNC.DEFER_BLOCKING 0x0 ;  /* 0x0000000000007b1d */ /* 0x000fe20000010000 */
[----:B------:R-:W-:Y:S01]  /*2dc0*/  FADD R49, R49, R28 ;  /* 0x0000001c31317221 */ /* 0x000fe20000000000 */
[----:B------:R-:W-:Y:S01]  /*2dd0*/  @P4 FFMA.FTZ R49, R15, R18, +INF ;  /* 0x7f8000000f314423 */ /* 0x000fe20000010012 */
[----:B------:R-:W-:Y:S01]  /*2de0*/  IADD3 R18, P6, R25, R12, RZ ;  /* 0x0000000c19127210 */ /* 0x000fe20007fde0ff */
[----:B------:R-:W-:-:S02]  /*2df0*/  IMAD R23, R29, 0x5, RZ ;  /* 0x000000051d177824 */ /* 0x000fc400078e02ff */
[----:B------:R-:W-:Y:S01]  /*2e00*/  IMAD R47, R29, 0xe, RZ ;  /* 0x0000000e1d2f7824 */ /* 0x000fe200078e02ff */
[-C--:B------:R-:W-:Y:S01]  /*2e10*/  LEA.HI.X.SX32 R19, R19, R13.reuse, 0x1, P6 ;  /* 0x0000000d13137211 */ /* 0x080fe200030f0eff */
[----:B------:R-:W-:Y:S01]  /*2e20*/  IMAD R30, R29, 0x12, RZ ;  /* 0x000000121d1e7824 */ /* 0x000fe200078e02ff */
[-C--:B------:R-:W-:Y:S01]  /*2e30*/  IADD3 R24, P6, R43, R12.reuse, RZ ;  /* 0x0000000c2b187210 */ /* 0x080fe20007fde0ff */
[----:B------:R-:W-:Y:S01]  /*2e40*/  IMAD R27, R29, 0x7, RZ ;  /* 0x000000071d1b7824 */ /* 0x000fe200078e02ff */
[-C--:B0-----:R-:W-:Y:S01]  /*2e50*/  IADD3 R14, P4, R17, R12.reuse, RZ ;  /* 0x0000000c110e7210 */ /* 0x081fe20007f9e0ff */
[----:B------:R-:W-:Y:S01]  /*2e60*/  IMAD R34, R29, 0x14, RZ ;  /* 0x000000141d227824 */ /* 0x000fe200078e02ff */
[-C--:B------:R-:W-:Y:S01]  /*2e70*/  LEA.HI.X.SX32 R17, R17, R13.reuse, 0x1, P5 ;  /* 0x0000000d11117211 */ /* 0x080fe200028f0eff */
[C---:B------:R-:W-:Y:S01]  /*2e80*/  IMAD R31, R29.reuse, 0x9, RZ ;  /* 0x000000091d1f7824 */ /* 0x040fe200078e02ff */
[CC--:B------:R-:W-:Y:S01]  /*2e90*/  LEA.HI.X.SX32 R15, R29.reuse, R13.reuse, 0x1, P4 ;  /* 0x0000000d1d0f7211 */ /* 0x0c0fe200020f0eff */
[C---:B------:R-:W-:Y:S01]  /*2ea0*/  IMAD R42, R29.reuse, 0x16, RZ ;  /* 0x000000161d2a7824 */ /* 0x040fe200078e02ff */
[CC--:B------:R-:W-:Y:S01]  /*2eb0*/  LEA R20, P4, R29.reuse, R12.reuse, 0x3 ;  /* 0x0000000c1d147211 */ /* 0x0c0fe200078818ff */
[----:B------:R-:W-:Y:S01]  /*2ec0*/  IMAD R59, R29, 0x18, RZ ;  /* 0x000000181d3b7824 */ /* 0x000fe200078e02ff */
[-C--:B------:R-:W-:Y:S01]  /*2ed0*/  IADD3 R22, P5, R35, R12.reuse, RZ ;  /* 0x0000000c23167210 */ /* 0x080fe20007fbe0ff */
[----:B------:R-:W-:Y:S01]  /*2ee0*/  IMAD R41, R29, 0xb, RZ ;  /* 0x0000000b1d297824 */ /* 0x000fe200078e02ff */
[-C--:B------:R-:W-:Y:S01]  /*2ef0*/  LEA.HI.X.SX32 R21, R21, R13.reuse, 0x1, P4 ;  /* 0x0000000d15157211 */ /* 0x080fe200020f0eff */
[----:B------:R-:W-:Y:S01]  /*2f00*/  IMAD R45, R29, 0xd, RZ ;  /* 0x0000000d1d2d7824 */ /* 0x000fe200078e02ff */
[----:B------:R-:W0:Y:S01]  /*2f10*/  LDS.128 R4, [R40] ;  /* 0x0000000028047984 */ /* 0x000e220000000c00 */
[-C--:B------:R-:W-:Y:S01]  /*2f20*/  IADD3 R26, P4, R47, R12.reuse, RZ ;  /* 0x0000000c2f1a7210 */ /* 0x080fe20007f9e0ff */
[----:B------:R-:W-:Y:S01]  /*2f30*/  IMAD R57, R29, 0x1a, RZ ;  /* 0x0000001a1d397824 */ /* 0x000fe200078e02ff */
[-C--:B------:R-:W-:Y:S01]  /*2f40*/  LEA.HI.X.SX32 R23, R23, R13.reuse, 0x1, P5 ;  /* 0x0000000d17177211 */ /* 0x080fe200028f0eff */
[----:B--2---:R1:W-:Y:S01]  /*2f50*/  STG.E.U16 desc[UR24][R12.64], R8 ;  /* 0x000000080c007986 */ /* 0x0043e2000c101518 */
[CC--:B------:R-:W-:Y:S01]  /*2f60*/  LEA R28, P5, R29.reuse, R12.reuse, 0x4 ;  /* 0x0000000c1d1c7211 */ /* 0x0c0fe200078a20ff */
[----:B------:R-:W-:Y:S01]  /*2f70*/  IMAD R55, R29, 0x1c, RZ ;  /* 0x0000001c1d377824 */ /* 0x000fe200078e02ff */
[-C--:B------:R-:W-:Y:S01]  /*2f80*/  LEA.HI.X.SX32 R25, R25, R13.reuse, 0x1, P6 ;  /* 0x0000000d19197211 */ /* 0x080fe200030f0eff */
[C---:B------:R-:W-:Y:S01]  /*2f90*/  IMAD R51, R29.reuse, 0xf, RZ ;  /* 0x0000000f1d337824 */ /* 0x040fe200078e02ff */
[----:B------:R-:W-:Y:S01]  /*2fa0*/  IADD3 R30, P6, R30, R12, RZ ;  /* 0x0000000c1e1e7210 */ /* 0x000fe20007fde0ff */
[----:B------:R-:W-:Y:S01]  /*2fb0*/  IMAD R53, R29, 0x1e, RZ ;  /* 0x0000001e1d357824 */ /* 0x000fe200078e02ff */
[----:B------:R-:W-:-:S02]  /*2fc0*/  LEA.HI.X.SX32 R27, R27, R13, 0x1, P4 ;  /* 0x0000000d1b1b7211 */ /* 0x000fc400020f0eff */
[-C--:B------:R-:W-:Y:S02]  /*2fd0*/  IADD3 R34, P4, R34, R12.reuse, RZ ;  /* 0x0000000c22227210 */ /* 0x080fe40007f9e0ff */
[-C--:B------:R-:W-:Y:S02]  /*2fe0*/  LEA.HI.X.SX32 R29, R61, R13.reuse, 0x1, P5 ;  /* 0x0000000d3d1d7211 */ /* 0x080fe400028f0eff */
[----:B-1----:R-:W-:Y:S02]  /*2ff0*/  PRMT R8, R8, 0x7632, R8 ;  /* 0x0000763208087816 */ /* 0x002fe40000000008 */
[-C--:B------:R-:W-:Y:S02]  /*3000*/  IADD3 R40, P5, R42, R12.reuse, RZ ;  /* 0x0000000c2a287210 */ /* 0x080fe40007fbe0ff */
[----:B------:R-:W-:Y:S01]  /*3010*/  LEA.HI.X.SX32 R31, R31, R13, 0x1, P6 ;  /* 0x0000000d1f1f7211 */ /* 0x000fe200030f0eff */
[----:B------:R1:W-:Y:S01]  /*3020*/  STG.E.U16 desc[UR24][R14.64], R8 ;  /* 0x000000080e007986 */ /* 0x0003e2000c101518 */
[----:B------:R-:W-:-:S02]  /*3030*/  IADD3 R42, P6, R59, R12, RZ ;  /* 0x0000000c3b2a7210 */ /* 0x000fc40007fde0ff */
[-C--:B------:R-:W-:Y:S01]  /*3040*/  LEA.HI.X.SX32 R35, R35, R13.reuse, 0x1, P4 ;  /* 0x0000000d23237211 */ /* 0x080fe200020f0eff */
[----:B------:R2:W-:Y:S01]  /*3050*/  STG.E.U16 desc[UR24][R16.64], R9 ;  /* 0x0000000910007986 */ /* 0x0005e2000c101518 */
[-C--:B------:R-:W-:Y:S02]  /*3060*/  IADD3 R44, P4, R57, R12.reuse, RZ ;  /* 0x0000000c392c7210 */ /* 0x080fe40007f9e0ff */
[-C--:B------:R-:W-:Y:S02]  /*3070*/  LEA.HI.X.SX32 R41, R41, R13.reuse, 0x1, P5 ;  /* 0x0000000d29297211 */ /* 0x080fe400028f0eff */
[----:B------:R-:W-:Y:S02]  /*3080*/  IADD3 R46, P5, R55, R12, RZ ;  /* 0x0000000c372e7210 */ /* 0x000fe40007fbe0ff */
[----:B------:R-:W-:Y:S01]  /*3090*/  LEA.HI.X.SX32 R43, R43, R13, 0x1, P6 ;  /* 0x0000000d2b2b7211 */ /* 0x000fe200030f0eff */
[----:B-1----:R-:W-:Y:S01]  /*30a0*/  FFMA R8, R36, 0.69314718246459960938, R33 ;  /* 0x3f31721824087823 */ /* 0x002fe20000000021 */
[----:B------:R-:W-:-:S02]  /*30b0*/  PRMT R15, R9, 0x7632, R15 ;  /* 0x00007632090f7816 */ /* 0x000fc4000000000f */
[----:B------:R-:W-:Y:S02]  /*30c0*/  IADD3 R12, P6, R53, R12, RZ ;  /* 0x0000000c350c7210 */ /* 0x000fe40007fde0ff */
[----:B--2---:R-:W-:Y:S01]  /*30d0*/  PRMT R17, R10, 0x7632, R17 ;  /* 0x000076320a117816 */ /* 0x004fe20000000011 */
[----:B------:R1:W-:Y:S01]  /*30e0*/  STG.E.U16 desc[UR24][R18.64], R15 ;  /* 0x0000000f12007986 */ /* 0x0003e2000c101518 */
[----:B0-----:R-:W-:Y:S02]  /*30f0*/  PRMT R14, R5, 0x7632, R14 ;  /* 0x00007632050e7816 */ /* 0x001fe4000000000e */
[-C--:B------:R-:W-:Y:S01]  /*3100*/  LEA.HI.X.SX32 R45, R45, R13.reuse, 0x1, P4 ;  /* 0x0000000d2d2d7211 */ /* 0x080fe200020f0eff */
[----:B------:R0:W-:Y:S01]  /*3110*/  STG.E.U16 desc[UR24][R20.64], R10 ;  /* 0x0000000a14007986 */ /* 0x0001e2000c101518 */
[-C--:B------:R-:W-:Y:S02]  /*3120*/  LEA.HI.X.SX32 R47, R47, R13.reuse, 0x1, P5 ;  /* 0x0000000d2f2f7211 */ /* 0x080fe400028f0eff */
[----:B------:R-:W-:Y:S01]  /*3130*/  LEA.HI.X.SX32 R13, R51, R13, 0x1, P6 ;  /* 0x0000000d330d7211 */ /* 0x000fe200030f0eff */
[----:B------:R-:W-:Y:S01]  /*3140*/  STG.E.U16 desc[UR24][R22.64], R17 ;  /* 0x0000001116007986 */ /* 0x000fe2000c101518 */
[----:B------:R-:W-:-:S02]  /*3150*/  PRMT R16, R7, 0x7632, R16 ;  /* 0x0000763207107816 */ /* 0x000fc40000000010 */
[----:B------:R-:W-:Y:S01]  /*3160*/  FSEL R9, R38, -INF , P2 ;  /* 0xff80000026097808 */ /* 0x000fe20001000000 */
[----:B------:R2:W-:Y:S01]  /*3170*/  STG.E.U16 desc[UR24][R24.64], R11 ;  /* 0x0000000b18007986 */ /* 0x0005e2000c101518 */
[----:B-1----:R-:W-:Y:S01]  /*3180*/  PRMT R19, R11, 0x7632, R19 ;  /* 0x000076320b137816 */ /* 0x002fe20000000013 */
[----:B------:R-:W-:Y:S01]  /*3190*/  FFMA R38, R48, 0.69314718246459960938, R37 ;  /* 0x3f31721830267823 */ /* 0x000fe20000000025 */
[----:B------:R-:W-:Y:S01]  /*31a0*/  PRMT R15, R6, 0x7632, R15 ;  /* 0x00007632060f7816 */ /* 0x000fe2000000000f */
[----:B------:R-:W-:Y:S01]  /*31b0*/  FFMA R9, R9, 0.69314718246459960938, R32 ;  /* 0x3f31721809097823 */ /* 0x000fe20000000020 */
[----:B0-----:R-:W-:Y:S01]  /*31c0*/  PRMT R21, R4, 0x7632, R21 ;  /* 0x0000763204157816 */ /* 0x001fe20000000015 */
[----:B------:R-:W-:Y:S04]  /*31d0*/  STG.E.U16 desc[UR24][R26.64], R19 ;  /* 0x000000131a007986 */ /* 0x000fe8000c101518 */
[----:B------:R0:W-:Y:S01]  /*31e0*/  STG.E.U16 desc[UR24][R28.64], R4 ;  /* 0x000000041c007986 */ /* 0x0001e2000c101518 */
[----:B--2---:R-:W1:Y:S03]  /*31f0*/  LDC.64 R10, c[0x0][0x230] ;  /* 0x00008c00ff0a7b82 */ /* 0x004e660000000a00 */
[----:B------:R-:W-:Y:S04]  /*3200*/  STG.E.U16 desc[UR24][R30.64], R21 ;  /* 0x000000151e007986 */ /* 0x000fe8000c101518 */
[----:B------:R2:W-:Y:S04]  /*3210*/  STG.E.U16 desc[UR24][R34.64], R5 ;  /* 0x0000000522007986 */ /* 0x0005e8000c101518 */
[----:B------:R-:W-:Y:S01]  /*3220*/  STG.E.U16 desc[UR24][R40.64], R14 ;  /* 0x0000000e28007986 */ /* 0x000fe2000c101518 */
[----:B0-----:R-:W-:Y:S01]  /*3230*/  IMAD.SHL.U32 R4, R0, 0x2, RZ ;  /* 0x0000000200047824 */ /* 0x001fe200078e00ff */
[----:B------:R-:W-:-:S02]  /*3240*/  FSEL R0, R49, -INF , P0 ;  /* 0xff80000031007808 */ /* 0x000fc40000000000 */
[----:B------:R0:W-:Y:S03]  /*3250*/  STG.E.U16 desc[UR24][R42.64], R6 ;  /* 0x000000062a007986 */ /* 0x0001e6000c101518 */
[----:B------:R-:W-:Y:S01]  /*3260*/  FFMA R39, R0, 0.69314718246459960938, R39 ;  /* 0x3f31721800277823 */ /* 0x000fe20000000027 */
[----:B------:R-:W-:Y:S01]  /*3270*/  STG.E.U16 desc[UR24][R44.64], R15 ;  /* 0x0000000f2c007986 */ /* 0x000fe2000c101518 */
[C---:B--2---:R-:W-:Y:S01]  /*3280*/  SHF.L.U32 R5, R2.reuse, 0x2, RZ ;  /* 0x0000000202057819 */ /* 0x044fe200000006ff */
[----:B------:R-:W-:Y:S02]  /*3290*/  IMAD.HI R2, R2, 0x4, RZ ;  /* 0x0000000402027827 */ /* 0x000fe400078e02ff */
[----:B------:R-:W-:Y:S04]  /*32a0*/  STG.E.U16 desc[UR24][R46.64], R7 ;  /* 0x000000072e007986 */ /* 0x000fe8000c101518 */
[----:B------:R-:W-:Y:S01]  /*32b0*/  STG.E.U16 desc[UR24][R12.64], R16 ;  /* 0x000000100c007986 */ /* 0x000fe2000c101518 */
[----:B0-----:R-:W-:Y:S01]  /*32c0*/  LOP3.LUT R6, R4, 0x1f8, RZ, 0xc0, !PT ;  /* 0x000001f804067812 */ /* 0x001fe200078ec0ff */
[----:B------:R-:W-:Y:S01]  /*32d0*/  BAR.SYNC.DEFER_BLOCKING 0x0 ;  /* 0x0000000000007b1d */ /* 0x000fe20000010000 */
[----:B-1----:R-:W-:-:S04]  /*32e0*/  IADD3 R4, P0, P1, R5, UR6, R10 ;  /* 0x0000000605047c10 */ /* 0x002fc8000f91e00a */
[----:B------:R-:W-:Y:S01]  /*32f0*/  IADD3.X R5, R2, UR5, R11, P0, P1 ;  /* 0x0000000502057c10 */ /* 0x000fe200087e240b */
[----:B------:R-:W-:Y:S04]  /*3300*/  STS.64 [R6+UR15], R8 ;  /* 0x0000000806007988 */ /* 0x000fe80008000a0f */
[----:B------:R-:W-:Y:S01]  /*3310*/  STS.64 [R6+UR15+0x200], R38 ;  /* 0x0002002606007988 */ /* 0x000fe20008000a0f */
[----:B------:R-:W-:Y:S06]  /*3320*/  BAR.SYNC.DEFER_BLOCKING 0x0 ;  /* 0x0000000000007b1d */ /* 0x000fec0000010000 */
[----:B------:R-:W0:Y:S04]  /*3330*/  LDS R3, [R3] ;  /* 0x0000000003037984 */ /* 0x000e280000000800 */
[----:B0-----:R-:W-:Y:S01]  /*3340*/  STG.E desc[UR24][R4.64], R3 ;  /* 0x0000000304007986 */ /* 0x001fe2000c101918 */
[----:B------:R-:W-:Y:S05]  /*3350*/  EXIT ;  /* 0x000000000000794d */ /* 0x000fea0003800000 */
.L_x_2:
[----:B------:R-:W-:-:S00]  /*3360*/  BRA `(.L_x_2) ;  /* 0xfffffffc00fc7947 */ /* 0x000fc0000383ffff */
[----:B------:R-:W-:-:S00]  /*3370*/  NOP ;  /* 0x0000000000007918 */ /* 0x000fc00000000000 */
        /* <DEDUP_REMOVED lines=8> */
.L_x_3:


//--------------------- .nv.global.init           --------------------------
	.section	.nv.global.init,"aw",@progbits
.nv.global.init:
	.type		_$_str,@object
	.size		_$_str,(.L_0 - _$_str)
_$_str:
        /*0000*/ 	.byte	0x5f, 0x5f, 0x43, 0x55, 0x44, 0x41, 0x5f, 0x46, 0x54, 0x5a, 0x00
.L_0:


//--------------------- .nv.shared.attn_fwd       --------------------------
	.section	.nv.shared.attn_fwd,"aw",@nobits
	.sectionflags	@""
	.align	16
	.zero		1024


//--------------------- .nv.shared.reserved.0     --------------------------
	.section	.nv.shared.reserved.0,"aw",@nobits
	.weak		__nv_reservedSMEM_offset_0_alias
	.size		__nv_reservedSMEM_offset_0_alias, 0, 0
	.other		__nv_reservedSMEM_offset_0_alias,@"STO_CUDA_RESERVED_SHARED STV_DEFAULT"
__nv_reservedSMEM_offset_0_alias:
	.zero		0


//--------------------- .nv.constant0.attn_fwd    --------------------------
	.section	.nv.constant0.attn_fwd,"a",@progbits
	.sectionflags	@""
	.align	4
.nv.constant0.attn_fwd:
	.zero		664


//--------------------- SYMBOLS --------------------------

	.type		.nv.reservedSmem.offset0,@object
	.size		.nv.reservedSmem.offset0,0x4
